	.headerflags	@"EF_CUDA_TEXMODE_UNIFIED EF_CUDA_64BIT_ADDRESS EF_CUDA_ACCELERATORS EF_CUDA_SM90 EF_CUDA_VIRTUAL_SM(EF_CUDA_SM90)"
	.elftype	@"ET_EXEC"


//--------------------- .nv.info                  --------------------------
	.section	.nv.info,"",@"SHT_CUDA_INFO"
	.align	4


	//----- nvinfo : EIATTR_REGCOUNT
	.align		4
        /*0000*/ 	.byte	0x04, 0x2f
        /*0002*/ 	.short	(.L_3 - .L_2)
	.align		4
.L_2:
        /*0004*/ 	.word	index@(triton_poi_fused_cat_22)
        /*0008*/ 	.word	0x00000048


	//----- nvinfo : EIATTR_MIN_STACK_SIZE
	.align		4
.L_3:
        /*000c*/ 	.byte	0x04, 0x12
        /*000e*/ 	.short	(.L_5 - .L_4)
	.align		4
.L_4:
        /*0010*/ 	.word	index@(triton_poi_fused_cat_22)
        /*0014*/ 	.word	0x00000008


	//----- nvinfo : EIATTR_FRAME_SIZE
	.align		4
.L_5:
        /*0018*/ 	.byte	0x04, 0x11
        /*001a*/ 	.short	(.L_7 - .L_6)
	.align		4
.L_6:
        /*001c*/ 	.word	index@(triton_poi_fused_cat_22)
        /*0020*/ 	.word	0x00000008


	//----- nvinfo : EIATTR_MIN_STACK_SIZE
	.align		4
.L_7:
        /*0024*/ 	.byte	0x04, 0x12
        /*0026*/ 	.short	(.L_9 - .L_8)
	.align		4
.L_8:
        /*0028*/ 	.word	index@(triton_poi_fused_cat_22)
        /*002c*/ 	.word	0x00000008
.L_9:


//--------------------- .nv.info.triton_poi_fused_cat_22 --------------------------
	.section	.nv.info.triton_poi_fused_cat_22,"",@"SHT_CUDA_INFO"
	.sectionflags	@""
	.align	4


	//----- nvinfo : EIATTR_CUDA_API_VERSION
	.align		4
        /*0000*/ 	.byte	0x04, 0x37
        /*0002*/ 	.short	(.L_11 - .L_10)
.L_10:
        /*0004*/ 	.word	0x0000007c


	//----- nvinfo : EIATTR_KPARAM_INFO
	.align		4
.L_11:
        /*0008*/ 	.byte	0x04, 0x17
        /*000a*/ 	.short	(.L_13 - .L_12)
.L_12:
        /*000c*/ 	.word	0x00000000
        /*0010*/ 	.short	0x0015
        /*0012*/ 	.short	0x00a8
        /*0014*/ 	.byte	0x00, 0xf0, 0x11, 0x00


	//----- nvinfo : EIATTR_KPARAM_INFO
	.align		4
.L_13:
        /*0018*/ 	.byte	0x04, 0x17
        /*001a*/ 	.short	(.L_15 - .L_14)
.L_14:
        /*001c*/ 	.word	0x00000000
        /*0020*/ 	.short	0x0014
        /*0022*/ 	.short	0x00a0
        /*0024*/ 	.byte	0x00, 0xf4, 0x21, 0x00


	//----- nvinfo : EIATTR_KPARAM_INFO
	.align		4
.L_15:
        /*0028*/ 	.byte	0x04, 0x17
        /*002a*/ 	.short	(.L_17 - .L_16)
.L_16:
        /*002c*/ 	.word	0x00000000
        /*0030*/ 	.short	0x0013
        /*0032*/ 	.short	0x0098
        /*0034*/ 	.byte	0x00, 0xf4, 0x21, 0x00


	//----- nvinfo : EIATTR_KPARAM_INFO
	.align		4
.L_17:
        /*0038*/ 	.byte	0x04, 0x17
        /*003a*/ 	.short	(.L_19 - .L_18)
.L_18:
        /*003c*/ 	.word	0x00000000
        /*0040*/ 	.short	0x0012
        /*0042*/ 	.short	0x0090
        /*0044*/ 	.byte	0x00, 0xf4, 0x21, 0x00


	//----- nvinfo : EIATTR_KPARAM_INFO
	.align		4
.L_19:
        /*0048*/ 	.byte	0x04, 0x17
        /*004a*/ 	.short	(.L_21 - .L_20)
.L_20:
        /*004c*/ 	.word	0x00000000
        /*0050*/ 	.short	0x0011
        /*0052*/ 	.short	0x0088
        /*0054*/ 	.byte	0x00, 0xf4, 0x21, 0x00


	//----- nvinfo : EIATTR_KPARAM_INFO
	.align		4
.L_21:
        /*0058*/ 	.byte	0x04, 0x17
        /*005a*/ 	.short	(.L_23 - .L_22)
.L_22:
        /*005c*/ 	.word	0x00000000
        /*0060*/ 	.short	0x0010
        /*0062*/ 	.short	0x0080
        /*0064*/ 	.byte	0x00, 0xf4, 0x21, 0x00


	//----- nvinfo : EIATTR_KPARAM_INFO
	.align		4
.L_23:
        /*0068*/ 	.byte	0x04, 0x17
        /*006a*/ 	.short	(.L_25 - .L_24)
.L_24:
        /*006c*/ 	.word	0x00000000
        /*0070*/ 	.short	0x000f
        /*0072*/ 	.short	0x0078
        /*0074*/ 	.byte	0x00, 0xf4, 0x21, 0x00


	//----- nvinfo : EIATTR_KPARAM_INFO
	.align		4
.L_25:
        /*0078*/ 	.byte	0x04, 0x17
        /*007a*/ 	.short	(.L_27 - .L_26)
.L_26:
        /*007c*/ 	.word	0x00000000
        /*0080*/ 	.short	0x000e
        /*0082*/ 	.short	0x0070
        /*0084*/ 	.byte	0x00, 0xf4, 0x21, 0x00


	//----- nvinfo : EIATTR_KPARAM_INFO
	.align		4
.L_27:
        /*0088*/ 	.byte	0x04, 0x17
        /*008a*/ 	.short	(.L_29 - .L_28)
.L_28:
        /*008c*/ 	.word	0x00000000
        /*0090*/ 	.short	0x000d
        /*0092*/ 	.short	0x0068
        /*0094*/ 	.byte	0x00, 0xf4, 0x21, 0x00


	//----- nvinfo : EIATTR_KPARAM_INFO
	.align		4
.L_29:
        /*0098*/ 	.byte	0x04, 0x17
        /*009a*/ 	.short	(.L_31 - .L_30)
.L_30:
        /*009c*/ 	.word	0x00000000
        /*00a0*/ 	.short	0x000c
        /*00a2*/ 	.short	0x0060
        /*00a4*/ 	.byte	0x00, 0xf4, 0x21, 0x00


	//----- nvinfo : EIATTR_KPARAM_INFO
	.align		4
.L_31:
        /*00a8*/ 	.byte	0x04, 0x17
        /*00aa*/ 	.short	(.L_33 - .L_32)
.L_32:
        /*00ac*/ 	.word	0x00000000
        /*00b0*/ 	.short	0x000b
        /*00b2*/ 	.short	0x0058
        /*00b4*/ 	.byte	0x00, 0xf4, 0x21, 0x00


	//----- nvinfo : EIATTR_KPARAM_INFO
	.align		4
.L_33:
        /*00b8*/ 	.byte	0x04, 0x17
        /*00ba*/ 	.short	(.L_35 - .L_34)
.L_34:
        /*00bc*/ 	.word	0x00000000
        /*00c0*/ 	.short	0x000a
        /*00c2*/ 	.short	0x0050
        /*00c4*/ 	.byte	0x00, 0xf4, 0x21, 0x00


	//----- nvinfo : EIATTR_KPARAM_INFO
	.align		4
.L_35:
        /*00c8*/ 	.byte	0x04, 0x17
        /*00ca*/ 	.short	(.L_37 - .L_36)
.L_36:
        /*00cc*/ 	.word	0x00000000
        /*00d0*/ 	.short	0x0009
        /*00d2*/ 	.short	0x0048
        /*00d4*/ 	.byte	0x00, 0xf4, 0x21, 0x00


	//----- nvinfo : EIATTR_KPARAM_INFO
	.align		4
.L_37:
        /*00d8*/ 	.byte	0x04, 0x17
        /*00da*/ 	.short	(.L_39 - .L_38)
.L_38:
        /*00dc*/ 	.word	0x00000000
        /*00e0*/ 	.short	0x0008
        /*00e2*/ 	.short	0x0040
        /*00e4*/ 	.byte	0x00, 0xf4, 0x21, 0x00


	//----- nvinfo : EIATTR_KPARAM_INFO
	.align		4
.L_39:
        /*00e8*/ 	.byte	0x04, 0x17
        /*00ea*/ 	.short	(.L_41 - .L_40)
.L_40:
        /*00ec*/ 	.word	0x00000000
        /*00f0*/ 	.short	0x0007
        /*00f2*/ 	.short	0x0038
        /*00f4*/ 	.byte	0x00, 0xf4, 0x21, 0x00


	//----- nvinfo : EIATTR_KPARAM_INFO
	.align		4
.L_41:
        /*00f8*/ 	.byte	0x04, 0x17
        /*00fa*/ 	.short	(.L_43 - .L_42)
.L_42:
        /*00fc*/ 	.word	0x00000000
        /*0100*/ 	.short	0x0006
        /*0102*/ 	.short	0x0030
        /*0104*/ 	.byte	0x00, 0xf4, 0x21, 0x00


	//----- nvinfo : EIATTR_KPARAM_INFO
	.align		4
.L_43:
        /*0108*/ 	.byte	0x04, 0x17
        /*010a*/ 	.short	(.L_45 - .L_44)
.L_44:
        /*010c*/ 	.word	0x00000000
        /*0110*/ 	.short	0x0005
        /*0112*/ 	.short	0x0028
        /*0114*/ 	.byte	0x00, 0xf4, 0x21, 0x00


	//----- nvinfo : EIATTR_KPARAM_INFO
	.align		4
.L_45:
        /*0118*/ 	.byte	0x04, 0x17
        /*011a*/ 	.short	(.L_47 - .L_46)
.L_46:
        /*011c*/ 	.word	0x00000000
        /*0120*/ 	.short	0x0004
        /*0122*/ 	.short	0x0020
        /*0124*/ 	.byte	0x00, 0xf4, 0x21, 0x00


	//----- nvinfo : EIATTR_KPARAM_INFO
	.align		4
.L_47:
        /*0128*/ 	.byte	0x04, 0x17
        /*012a*/ 	.short	(.L_49 - .L_48)
.L_48:
        /*012c*/ 	.word	0x00000000
        /*0130*/ 	.short	0x0003
        /*0132*/ 	.short	0x0018
        /*0134*/ 	.byte	0x00, 0xf4, 0x21, 0x00


	//----- nvinfo : EIATTR_KPARAM_INFO
	.align		4
.L_49:
        /*0138*/ 	.byte	0x04, 0x17
        /*013a*/ 	.short	(.L_51 - .L_50)
.L_50:
        /*013c*/ 	.word	0x00000000
        /*0140*/ 	.short	0x0002
        /*0142*/ 	.short	0x0010
        /*0144*/ 	.byte	0x00, 0xf4, 0x21, 0x00


	//----- nvinfo : EIATTR_KPARAM_INFO
	.align		4
.L_51:
        /*0148*/ 	.byte	0x04, 0x17
        /*014a*/ 	.short	(.L_53 - .L_52)
.L_52:
        /*014c*/ 	.word	0x00000000
        /*0150*/ 	.short	0x0001
        /*0152*/ 	.short	0x0008
        /*0154*/ 	.byte	0x00, 0xf4, 0x21, 0x00


	//----- nvinfo : EIATTR_KPARAM_INFO
	.align		4
.L_53:
        /*0158*/ 	.byte	0x04, 0x17
        /*015a*/ 	.short	(.L_55 - .L_54)
.L_54:
        /*015c*/ 	.word	0x00000000
        /*0160*/ 	.short	0x0000
        /*0162*/ 	.short	0x0000
        /*0164*/ 	.byte	0x00, 0xf4, 0x21, 0x00


	//----- nvinfo : EIATTR_SPARSE_MMA_MASK
	.align		4
.L_55:
        /*0168*/ 	.byte	0x03, 0x50
        /*016a*/ 	.short	0x0000


	//----- nvinfo : EIATTR_MAXREG_COUNT
	.align		4
        /*016c*/ 	.byte	0x03, 0x1b
        /*016e*/ 	.short	0x00ff


	//----- nvinfo : EIATTR_EXIT_INSTR_OFFSETS
	.align		4
        /*0170*/ 	.byte	0x04, 0x1c
        /*0172*/ 	.short	(.L_57 - .L_56)


	//   ....[0]....
.L_56:
        /*0174*/ 	.word	0x00003ee0


	//   ....[1]....
        /*0178*/ 	.word	0x00003f00


	//----- nvinfo : EIATTR_REQNTID
	.align		4
.L_57:
        /*017c*/ 	.byte	0x04, 0x10
        /*017e*/ 	.short	(.L_59 - .L_58)
.L_58:
        /*0180*/ 	.word	0x00000080
        /*0184*/ 	.word	0x00000001
        /*0188*/ 	.word	0x00000001


	//----- nvinfo : EIATTR_CBANK_PARAM_SIZE
	.align		4
.L_59:
        /*018c*/ 	.byte	0x03, 0x19
        /*018e*/ 	.short	0x00ac


	//----- nvinfo : EIATTR_PARAM_CBANK
	.align		4
        /*0190*/ 	.byte	0x04, 0x0a
        /*0192*/ 	.short	(.L_61 - .L_60)
	.align		4
.L_60:
        /*0194*/ 	.word	index@(.nv.constant0.triton_poi_fused_cat_22)
        /*0198*/ 	.short	0x0210
        /*019a*/ 	.short	0x00ac


	//----- nvinfo : EIATTR_SW_WAR
	.align		4
.L_61:
        /*019c*/ 	.byte	0x04, 0x36
        /*019e*/ 	.short	(.L_63 - .L_62)
.L_62:
        /*01a0*/ 	.word	0x00000008
.L_63:


//--------------------- .nv.callgraph             --------------------------
	.section	.nv.callgraph,"",@"SHT_CUDA_CALLGRAPH"
	.align	4
	.sectionentsize	8
	.align		4
        /*0000*/ 	.word	0x00000000
	.align		4
        /*0004*/ 	.word	0xffffffff
	.align		4
        /*0008*/ 	.word	0x00000000
	.align		4
        /*000c*/ 	.word	0xfffffffe
	.align		4
        /*0010*/ 	.word	0x00000000
	.align		4
        /*0014*/ 	.word	0xfffffffd
	.align		4
        /*0018*/ 	.word	0x00000000
	.align		4
        /*001c*/ 	.word	0xfffffffc


//--------------------- .nv.constant4             --------------------------
	.section	.nv.constant4,"a",@progbits
	.align	8
	.align		8
.nv.constant4:
        /*0000*/ 	.dword	_$_str
	.align		8
        /*0008*/ 	.dword	_$_str_$_2


//--------------------- .text.triton_poi_fused_cat_22 --------------------------
	.section	.text.triton_poi_fused_cat_22,"ax",@progbits
	.align	128
        .global         triton_poi_fused_cat_22
        .type           triton_poi_fused_cat_22,@function
        .size           triton_poi_fused_cat_22,(.L_x_1 - triton_poi_fused_cat_22)
        .other          triton_poi_fused_cat_22,@"STO_CUDA_ENTRY STV_DEFAULT"
triton_poi_fused_cat_22:
.text.triton_poi_fused_cat_22:
[----:B------:R-:W0:Y:S01]  /*0000*/  LDC R1, c[0x0][0x28] ;  /* 0x00000a00ff017b82 */ /* 0x000e220000000800 */
[----:B------:R-:W1:Y:S07]  /*0010*/  S2R R0, SR_TID.X ;  /* 0x0000000000007919 */ /* 0x000e6e0000002100 */
[----:B------:R-:W2:Y:S01]  /*0020*/  LDC.64 R10, c[0x0][0x268] ;  /* 0x00009a00ff0a7b82 */ /* 0x000ea20000000a00 */
[----:B------:R-:W-:Y:S01]  /*0030*/  ULDC.64 UR6, c[0x0][0x260] ;  /* 0x0000980000067ab9 */ /* 0x000fe20000000a00 */
[----:B------:R-:W-:Y:S01]  /*0040*/  CS2R R12, SRZ ;  /* 0x00000000000c7805 */ /* 0x000fe2000001ff00 */
[----:B------:R-:W3:Y:S01]  /*0050*/  S2R R7, SR_CTAID.X ;  /* 0x0000000000077919 */ /* 0x000ee20000002500 */
[----:B------:R-:W-:Y:S01]  /*0060*/  CS2R R14, SRZ ;  /* 0x00000000000e7805 */ /* 0x000fe2000001ff00 */
[----:B------:R-:W-:Y:S01]  /*0070*/  ULDC.64 UR4, c[0x0][0x208] ;  /* 0x0000820000047ab9 */ /* 0x000fe20000000a00 */
[----:B------:R-:W-:-:S02]  /*0080*/  CS2R R16, SRZ ;  /* 0x0000000000107805 */ /* 0x000fc4000001ff00 */
[----:B------:R-:W-:Y:S01]  /*0090*/  CS2R R18, SRZ ;  /* 0x0000000000127805 */ /* 0x000fe2000001ff00 */
[----:B------:R-:W-:Y:S01]  /*00a0*/  ULDC.64 UR8, c[0x0][0x288] ;  /* 0x0000a20000087ab9 */ /* 0x000fe20000000a00 */
[----:B------:R-:W-:Y:S02]  /*00b0*/  CS2R R52, SRZ ;  /* 0x0000000000347805 */ /* 0x000fe4000001ff00 */
[----:B------:R-:W-:Y:S01]  /*00c0*/  CS2R R54, SRZ ;  /* 0x0000000000367805 */ /* 0x000fe2000001ff00 */
[----:B------:R-:W4:Y:S01]  /*00d0*/  LDC.64 R36, c[0x0][0x210] ;  /* 0x00008400ff247b82 */ /* 0x000f220000000a00 */
[----:B------:R-:W-:Y:S02]  /*00e0*/  CS2R R48, SRZ ;  /* 0x0000000000307805 */ /* 0x000fe4000001ff00 */
[----:B------:R-:W-:Y:S01]  /*00f0*/  CS2R R50, SRZ ;  /* 0x0000000000327805 */ /* 0x000fe2000001ff00 */
[----:B0-----:R-:W-:-:S04]  /*0100*/  VIADD R1, R1, 0xfffffff8 ;  /* 0xfffffff801017836 */ /* 0x001fc80000000000 */
[----:B------:R-:W0:Y:S01]  /*0110*/  LDC.64 R68, c[0x0][0x220] ;  /* 0x00008800ff447b82 */ /* 0x000e220000000a00 */
[----:B-1----:R-:W-:-:S05]  /*0120*/  IMAD.SHL.U32 R0, R0, 0x4, RZ ;  /* 0x0000000400007824 */ /* 0x002fca00078e00ff */
[----:B------:R-:W-:-:S05]  /*0130*/  LOP3.LUT R0, R0, 0x1fc, RZ, 0xc0, !PT ;  /* 0x000001fc00007812 */ /* 0x000fca00078ec0ff */
[----:B---3--:R-:W-:-:S04]  /*0140*/  IMAD R7, R7, 0x400, R0 ;  /* 0x0000040007077824 */ /* 0x008fc800078e0200 */
[----:B------:R-:W-:-:S05]  /*0150*/  IMAD.HI R0, R7, 0x38e38e39, RZ ;  /* 0x38e38e3907007827 */ /* 0x000fca00078e02ff */
[----:B------:R-:W-:-:S04]  /*0160*/  SHF.R.U32.HI R3, RZ, 0x1f, R0 ;  /* 0x0000001fff037819 */ /* 0x000fc80000011600 */
[----:B------:R-:W-:-:S05]  /*0170*/  LEA.HI.SX32 R0, R0, R3, 0x1a ;  /* 0x0000000300007211 */ /* 0x000fca00078fd2ff */
[C---:B------:R-:W-:Y:S02]  /*0180*/  IMAD R8, R0.reuse, -0x120, R7 ;  /* 0xfffffee000087824 */ /* 0x040fe400078e0207 */
[----:B------:R-:W-:Y:S02]  /*0190*/  IMAD R3, R0, 0x60, RZ ;  /* 0x0000006000037824 */ /* 0x000fe400078e02ff */
[----:B------:R-:W-:Y:S01]  /*01a0*/  VIADD R39, R8, 0xffffff80 ;  /* 0xffffff8008277836 */ /* 0x000fe20000000000 */
[----:B------:R-:W-:Y:S02]  /*01b0*/  SHF.R.S32.HI R26, RZ, 0x1f, R8 ;  /* 0x0000001fff1a7819 */ /* 0x000fe40000011408 */
[----:B------:R-:W-:Y:S02]  /*01c0*/  IADD3 R2, P0, R8, R3, RZ ;  /* 0x0000000308027210 */ /* 0x000fe40007f1e0ff */
[----:B------:R-:W-:Y:S01]  /*01d0*/  ISETP.GE.U32.AND P1, PT, R39, 0x60, PT ;  /* 0x000000602700780c */ /* 0x000fe20003f26070 */
[----:B------:R-:W-:Y:S01]  /*01e0*/  VIADD R42, R7, 0x200 ;  /* 0x00000200072a7836 */ /* 0x000fe20000000000 */
[----:B------:R-:W-:-:S02]  /*01f0*/  LEA.HI.X.SX32 R3, R3, R26, 0x1, P0 ;  /* 0x0000001a03037211 */ /* 0x000fc400000f0eff */
[----:B------:R-:W-:Y:S02]  /*0200*/  CS2R R28, SRZ ;  /* 0x00000000001c7805 */ /* 0x000fe4000001ff00 */
[----:B------:R-:W-:Y:S02]  /*0210*/  ISETP.LT.AND P5, PT, R7, 0x158880, !P1 ;  /* 0x001588800700780c */ /* 0x000fe40004fa1270 */
[----:B------:R-:W-:Y:S02]  /*0220*/  CS2R R56, SRZ ;  /* 0x0000000000387805 */ /* 0x000fe4000001ff00 */
[----:B------:R-:W-:Y:S01]  /*0230*/  LEA R20, P0, R2, UR6, 0x2 ;  /* 0x0000000602147c11 */ /* 0x000fe2000f8010ff */
[----:B------:R-:W-:Y:S01]  /*0240*/  IMAD.HI R4, R42, 0x38e38e39, RZ ;  /* 0x38e38e392a047827 */ /* 0x000fe200078e02ff */
[----:B------:R-:W-:Y:S02]  /*0250*/  ISETP.GT.AND P2, PT, R8, 0xdf, PT ;  /* 0x000000df0800780c */ /* 0x000fe40003f44270 */
[----:B------:R-:W-:-:S02]  /*0260*/  CS2R R58, SRZ ;  /* 0x00000000003a7805 */ /* 0x000fc4000001ff00 */
[----:B------:R-:W-:Y:S01]  /*0270*/  LEA.HI.X R21, R2, UR7, R3, 0x2, P0 ;  /* 0x0000000702157c11 */ /* 0x000fe200080f1403 */
[----:B--2---:R-:W-:Y:S01]  /*0280*/  IMAD.WIDE R2, R8, 0x4, R10 ;  /* 0x0000000408027825 */ /* 0x004fe200078e020a */
[----:B------:R-:W-:Y:S02]  /*0290*/  SHF.R.U32.HI R5, RZ, 0x1f, R4 ;  /* 0x0000001fff057819 */ /* 0x000fe40000011604 */
[----:B------:R-:W-:Y:S01]  /*02a0*/  CS2R R34, SRZ ;  /* 0x0000000000227805 */ /* 0x000fe2000001ff00 */
[----:B------:R1:W-:Y:S04]  /*02b0*/  STL [R1], R39 ;  /* 0x0000002701007387 */ /* 0x0003e80000100800 */
[----:B------:R-:W2:Y:S01]  /*02c0*/  @P5 LDG.E.EL.128 R12, desc[UR4][R2.64+-0x200] ;  /* 0xfffe0004020c5981 */ /* 0x000ea2000c2e1d00 */
[----:B------:R-:W-:-:S02]  /*02d0*/  LEA.HI.SX32 R9, R4, R5, 0x1a ;  /* 0x0000000504097211 */ /* 0x000fc400078fd2ff */
[----:B------:R-:W3:Y:S01]  /*02e0*/  LDC.64 R4, c[0x0][0x290] ;  /* 0x0000a400ff047b82 */ /* 0x000ee20000000a00 */
[----:B------:R5:W2:Y:S02]  /*02f0*/  @P5 LDG.E.EL.128 R16, desc[UR4][R20.64+-0x200] ;  /* 0xfffe000414105981 */ /* 0x000aa4000c2e1d00 */
[C---:B------:R-:W-:Y:S02]  /*0300*/  IMAD R6, R9.reuse, -0x120, R42 ;  /* 0xfffffee009067824 */ /* 0x040fe400078e022a */
[----:B------:R-:W-:-:S05]  /*0310*/  IMAD.SHL.U32 R27, R9, 0x40, RZ ;  /* 0x00000040091b7824 */ /* 0x000fca00078e00ff */
[----:B------:R-:W-:Y:S02]  /*0320*/  IADD3 R62, P0, R6, R27, RZ ;  /* 0x0000001b063e7210 */ /* 0x000fe40007f1e0ff */
[----:B-----5:R-:W-:Y:S02]  /*0330*/  SHF.R.S32.HI R20, RZ, 0x1f, R6 ;  /* 0x0000001fff147819 */ /* 0x020fe40000011406 */
[----:B------:R-:W-:Y:S02]  /*0340*/  ISETP.GT.AND P1, PT, R6, 0xdf, PT ;  /* 0x000000df0600780c */ /* 0x000fe40003f24270 */
[----:B------:R-:W-:Y:S02]  /*0350*/  LEA.HI.X.SX32 R61, R27, R20, 0x1, P0 ;  /* 0x000000141b3d7211 */ /* 0x000fe400000f0eff */
[----:B------:R-:W-:Y:S02]  /*0360*/  ISETP.LT.AND P4, PT, R42, 0x158880, P1 ;  /* 0x001588802a00780c */ /* 0x000fe40000f81270 */
[C---:B------:R-:W-:Y:S01]  /*0370*/  SHF.L.U64.HI R61, R62.reuse, 0x2, R61 ;  /* 0x000000023e3d7819 */ /* 0x040fe2000001023d */
[----:B------:R-:W-:-:S05]  /*0380*/  IMAD.SHL.U32 R62, R62, 0x4, RZ ;  /* 0x000000043e3e7824 */ /* 0x000fca00078e00ff */
[----:B------:R-:W-:-:S04]  /*0390*/  IADD3 R24, P0, R62, UR8, RZ ;  /* 0x000000083e187c10 */ /* 0x000fc8000ff1e0ff */
[----:B------:R-:W-:-:S05]  /*03a0*/  IADD3.X R25, R61, UR9, RZ, P0, !PT ;  /* 0x000000093d197c10 */ /* 0x000fca00087fe4ff */
[----:B------:R5:W2:Y:S01]  /*03b0*/  @P4 LDG.E.EL.128 R52, desc[UR4][R24.64+-0x380] ;  /* 0xfffc800418344981 */ /* 0x000aa2000c2e1d00 */
[----:B------:R-:W-:-:S05]  /*03c0*/  IMAD R9, R9, 0x60, RZ ;  /* 0x0000006009097824 */ /* 0x000fca00078e02ff */
[----:B------:R-:W-:-:S04]  /*03d0*/  IADD3 R2, P0, R6, R9, RZ ;  /* 0x0000000906027210 */ /* 0x000fc80007f1e0ff */
[----:B------:R-:W-:Y:S02]  /*03e0*/  LEA.HI.X.SX32 R9, R9, R20, 0x1, P0 ;  /* 0x0000001409097211 */ /* 0x000fe400000f0eff */
[----:B------:R-:W-:-:S04]  /*03f0*/  LEA R20, P0, R2, UR6, 0x2 ;  /* 0x0000000602147c11 */ /* 0x000fc8000f8010ff */
[----:B------:R-:W-:Y:S01]  /*0400*/  LEA.HI.X R21, R2, UR7, R9, 0x2, P0 ;  /* 0x0000000702157c11 */ /* 0x000fe200080f1409 */
[----:B------:R-:W-:Y:S02]  /*0410*/  IMAD.SHL.U32 R9, R0, 0x40, RZ ;  /* 0x0000004000097824 */ /* 0x000fe400078e00ff */
[C---:B------:R-:W-:Y:S02]  /*0420*/  VIADD R63, R6.reuse, 0xffffff80 ;  /* 0xffffff80063f7836 */ /* 0x040fe40000000000 */
[----:B------:R-:W-:Y:S01]  /*0430*/  IMAD.WIDE R32, R6, 0x4, R10 ;  /* 0x0000000406207825 */ /* 0x000fe200078e020a */
[----:B------:R-:W-:Y:S01]  /*0440*/  IADD3 R60, P0, R8, R9, RZ ;  /* 0x00000009083c7210 */ /* 0x000fe20007f1e0ff */
[----:B------:R-:W0:Y:S01]  /*0450*/  LDC.64 R10, c[0x0][0x218] ;  /* 0x00008600ff0a7b82 */ /* 0x000e220000000a00 */
[----:B------:R-:W-:Y:S01]  /*0460*/  ISETP.GE.U32.AND P1, PT, R63, 0x60, PT ;  /* 0x000000603f00780c */ /* 0x000fe20003f26070 */
[----:B------:R-:W-:Y:S01]  /*0470*/  IMAD.IADD R41, R8, 0x1, R9 ;  /* 0x0000000108297824 */ /* 0x000fe200078e0209 */
[----:B------:R-:W-:-:S02]  /*0480*/  ISETP.LT.AND P3, PT, R7, 0x158880, P2 ;  /* 0x001588800700780c */ /* 0x000fc40001761270 */
[----:B-----5:R-:W-:Y:S01]  /*0490*/  CS2R R24, SRZ ;  /* 0x0000000000187805 */ /* 0x020fe2000001ff00 */
[----:B---3--:R-:W-:-:S04]  /*04a0*/  IMAD.WIDE R22, R6, 0x4, R4 ;  /* 0x0000000406167825 */ /* 0x008fc800078e0204 */
[----:B------:R-:W-:Y:S01]  /*04b0*/  IMAD.WIDE R44, R8, 0x4, R4 ;  /* 0x00000004082c7825 */ /* 0x000fe200078e0204 */
[----:B------:R3:W5:Y:S01]  /*04c0*/  @P4 LDG.E.EL.128 R48, desc[UR4][R22.64+-0x380] ;  /* 0xfffc800416304981 */ /* 0x000762000c2e1d00 */
[----:B------:R-:W-:Y:S02]  /*04d0*/  ULDC.64 UR6, c[0x0][0x238] ;  /* 0x00008e0000067ab9 */ /* 0x000fe40000000a00 */
[----:B----4-:R-:W-:Y:S01]  /*04e0*/  IMAD.WIDE R40, R41, 0x4, R36 ;  /* 0x0000000429287825 */ /* 0x010fe200078e0224 */
[----:B---3--:R-:W-:-:S03]  /*04f0*/  CS2R R22, SRZ ;  /* 0x0000000000167805 */ /* 0x008fc6000001ff00 */
[----:B0-----:R-:W-:Y:S01]  /*0500*/  IMAD.WIDE R4, R8, 0x4, R10 ;  /* 0x0000000408047825 */ /* 0x001fe200078e020a */
[----:B--2---:R-:W-:Y:S02]  /*0510*/  SEL R64, R13, RZ, P5 ;  /* 0x000000ff0d407207 */ /* 0x004fe40002800000 */
[----:B------:R-:W-:-:S04]  /*0520*/  LEA.HI.X.SX32 R13, R9, R26, 0x1, P0 ;  /* 0x0000001a090d7211 */ /* 0x000fc800000f0eff */
[C---:B------:R-:W-:Y:S01]  /*0530*/  SHF.L.U64.HI R38, R60.reuse, 0x2, R13 ;  /* 0x000000023c267819 */ /* 0x040fe2000001020d */
[----:B------:R-:W-:Y:S01]  /*0540*/  IMAD.SHL.U32 R60, R60, 0x4, RZ ;  /* 0x000000043c3c7824 */ /* 0x000fe200078e00ff */
[----:B------:R-:W-:-:S04]  /*0550*/  ISETP.LT.AND P0, PT, R42, 0x158880, !P1 ;  /* 0x001588802a00780c */ /* 0x000fc80004f01270 */
[----:B------:R-:W-:-:S04]  /*0560*/  IADD3 R30, P1, R60, UR8, RZ ;  /* 0x000000083c1e7c10 */ /* 0x000fc8000ff3e0ff */
[----:B------:R-:W-:Y:S02]  /*0570*/  IADD3.X R31, R38, UR9, RZ, P1, !PT ;  /* 0x00000009261f7c10 */ /* 0x000fe40008ffe4ff */
[----:B------:R-:W-:Y:S01]  /*0580*/  ISETP.GE.AND P1, PT, R8, 0x40, PT ;  /* 0x000000400800780c */ /* 0x000fe20003f26270 */
[----:B------:R-:W-:Y:S01]  /*0590*/  IMAD.IADD R9, R6, 0x1, R27 ;  /* 0x0000000106097824 */ /* 0x000fe200078e021b */
[----:B------:R-:W-:Y:S02]  /*05a0*/  SEL R17, R17, RZ, P5 ;  /* 0x000000ff11117207 */ /* 0x000fe40002800000 */
[----:B------:R-:W-:Y:S02]  /*05b0*/  CS2R R26, SRZ ;  /* 0x00000000001a7805 */ /* 0x000fe4000001ff00 */
[----:B------:R-:W-:Y:S02]  /*05c0*/  SEL R18, R18, RZ, P5 ;  /* 0x000000ff12127207 */ /* 0x000fe40002800000 */
[----:B------:R-:W-:-:S02]  /*05d0*/  SEL R19, R19, RZ, P5 ;  /* 0x000000ff13137207 */ /* 0x000fc40002800000 */
[----:B------:R-:W-:Y:S02]  /*05e0*/  SEL R66, R15, RZ, P5 ;  /* 0x000000ff0f427207 */ /* 0x000fe40002800000 */
[----:B------:R-:W-:Y:S02]  /*05f0*/  SEL R65, R14, RZ, P5 ;  /* 0x000000ff0e417207 */ /* 0x000fe40002800000 */
[----:B------:R-:W-:Y:S02]  /*0600*/  ISETP.LT.AND P1, PT, R7, 0x158880, !P1 ;  /* 0x001588800700780c */ /* 0x000fe40004f21270 */
[----:B------:R-:W-:Y:S02]  /*0610*/  CS2R R14, SRZ ;  /* 0x00000000000e7805 */ /* 0x000fe4000001ff00 */
[----:B------:R-:W-:Y:S02]  /*0620*/  SEL R46, R12, RZ, P5 ;  /* 0x000000ff0c2e7207 */ /* 0x000fe40002800000 */
[----:B------:R-:W-:-:S02]  /*0630*/  CS2R R12, SRZ ;  /* 0x00000000000c7805 */ /* 0x000fc4000001ff00 */
[----:B------:R-:W-:Y:S01]  /*0640*/  SEL R3, R16, RZ, P5 ;  /* 0x000000ff10037207 */ /* 0x000fe20002800000 */
[----:B------:R-:W-:Y:S01]  /*0650*/  FADD R66, R19, -R66 ;  /* 0x8000004213427221 */ /* 0x000fe20000000000 */
[----:B------:R-:W-:Y:S01]  /*0660*/  FADD R65, R18, -R65 ;  /* 0x8000004112417221 */ /* 0x000fe20000000000 */
[----:B------:R-:W-:Y:S01]  /*0670*/  FADD R64, R17, -R64 ;  /* 0x8000004011407221 */ /* 0x000fe20000000000 */
[----:B------:R0:W2:Y:S01]  /*0680*/  @P0 LDG.E.EL.128 R24, desc[UR4][R20.64+-0x200] ;  /* 0xfffe000414180981 */ /* 0x0000a2000c2e1d00 */
[----:B------:R-:W-:Y:S02]  /*0690*/  CS2R R16, SRZ ;  /* 0x0000000000107805 */ /* 0x000fe4000001ff00 */
[----:B------:R-:W-:Y:S02]  /*06a0*/  CS2R R18, SRZ ;  /* 0x0000000000127805 */ /* 0x000fe4000001ff00 */
[----:B------:R-:W-:Y:S01]  /*06b0*/  P2R R2, PR, RZ, 0x1 ;  /* 0x00000001ff027803 */ /* 0x000fe20000000000 */
[----:B------:R-:W3:Y:S01]  /*06c0*/  @P0 LDG.E.EL.128 R12, desc[UR4][R32.64+-0x200] ;  /* 0xfffe0004200c0981 */ /* 0x000ee2000c2e1d00 */
[----:B------:R-:W-:-:S03]  /*06d0*/  ISETP.GE.AND P0, PT, R6, 0x40, PT ;  /* 0x000000400600780c */ /* 0x000fc60003f06270 */
[----:B------:R4:W2:Y:S01]  /*06e0*/  @P3 LDG.E.EL.128 R16, desc[UR4][R30.64+-0x380] ;  /* 0xfffc80041e103981 */ /* 0x0008a2000c2e1d00 */
[----:B0-----:R-:W-:Y:S02]  /*06f0*/  CS2R R20, SRZ ;  /* 0x0000000000147805 */ /* 0x001fe4000001ff00 */
[----:B------:R-:W-:Y:S02]  /*0700*/  ISETP.LT.AND P2, PT, R42, 0x158880, !P0 ;  /* 0x001588802a00780c */ /* 0x000fe40004741270 */
[----:B------:R-:W-:Y:S02]  /*0710*/  CS2R R42, SRZ ;  /* 0x00000000002a7805 */ /* 0x000fe4000001ff00 */
[----:B------:R0:W3:Y:S01]  /*0720*/  @P1 LDG.E.EL.128 R20, desc[UR4][R40.64] ;  /* 0x0000000428141981 */ /* 0x0000e2000c2e1d00 */
[----:B----4-:R-:W-:Y:S01]  /*0730*/  CS2R R30, SRZ ;  /* 0x00000000001e7805 */ /* 0x010fe2000001ff00 */
[----:B------:R-:W-:Y:S01]  /*0740*/  IMAD.WIDE R36, R9, 0x4, R36 ;  /* 0x0000000409247825 */ /* 0x000fe200078e0224 */
[----:B------:R-:W-:-:S03]  /*0750*/  SEL R9, R54, RZ, P4 ;  /* 0x000000ff36097207 */ /* 0x000fc60002000000 */
[----:B------:R-:W-:Y:S01]  /*0760*/  FADD R54, R3, -R46 ;  /* 0x8000002e03367221 */ /* 0x000fe20000000000 */
[----:B0-----:R-:W-:Y:S01]  /*0770*/  CS2R R40, SRZ ;  /* 0x0000000000287805 */ /* 0x001fe2000001ff00 */
[----:B------:R0:W4:Y:S01]  /*0780*/  @P3 LDG.E.EL.128 R28, desc[UR4][R44.64+-0x380] ;  /* 0xfffc80042c1c3981 */ /* 0x000122000c2e1d00 */
[----:B------:R-:W-:-:S04]  /*0790*/  CS2R R46, SRZ ;  /* 0x00000000002e7805 */ /* 0x000fc8000001ff00 */
[----:B------:R1:W3:Y:S01]  /*07a0*/  @P1 LDG.E.EL.128 R40, desc[UR4][R4.64] ;  /* 0x0000000404281981 */ /* 0x0002e2000c2e1d00 */
[----:B0-----:R-:W-:Y:S01]  /*07b0*/  CS2R R44, SRZ ;  /* 0x00000000002c7805 */ /* 0x001fe2000001ff00 */
[----:B-1----:R-:W-:-:S05]  /*07c0*/  IMAD.WIDE R4, R6, 0x4, R10 ;  /* 0x0000000406047825 */ /* 0x002fca00078e020a */
[----:B------:R0:W3:Y:S02]  /*07d0*/  @P2 LDG.E.EL.128 R44, desc[UR4][R4.64] ;  /* 0x00000004042c2981 */ /* 0x0000e4000c2e1d00 */
[----:B0-----:R-:W-:-:S05]  /*07e0*/  IMAD.WIDE R4, R8, 0x4, R68 ;  /* 0x0000000408047825 */ /* 0x001fca00078e0244 */
[----:B------:R-:W3:Y:S01]  /*07f0*/  @P1 LDG.E.EL.128 R56, desc[UR4][R4.64] ;  /* 0x0000000404381981 */ /* 0x000ee2000c2e1d00 */
[----:B------:R-:W-:-:S06]  /*0800*/  CS2R R32, SRZ ;  /* 0x0000000000207805 */ /* 0x000fcc000001ff00 */
[----:B------:R0:W3:Y:S01]  /*0810*/  @P2 LDG.E.EL.128 R32, desc[UR4][R36.64] ;  /* 0x0000000424202981 */ /* 0x0000e2000c2e1d00 */
[----:B-----5:R-:W-:-:S05]  /*0820*/  SEL R50, R50, RZ, P4 ;  /* 0x000000ff32327207 */ /* 0x020fca0002000000 */
[----:B------:R-:W-:Y:S01]  /*0830*/  FADD R39, R9, -R50 ;  /* 0x8000003209277221 */ /* 0x000fe20000000000 */
[----:B------:R-:W-:Y:S02]  /*0840*/  SEL R50, R52, RZ, P4 ;  /* 0x000000ff34327207 */ /* 0x000fe40002000000 */
[----:B------:R-:W-:Y:S02]  /*0850*/  SEL R49, R49, RZ, P4 ;  /* 0x000000ff31317207 */ /* 0x000fe40002000000 */
[----:B------:R-:W-:Y:S02]  /*0860*/  SEL R10, R51, RZ, P4 ;  /* 0x000000ff330a7207 */ /* 0x000fe40002000000 */
[----:B------:R-:W-:-:S05]  /*0870*/  SEL R55, R55, RZ, P4 ;  /* 0x000000ff37377207 */ /* 0x000fca0002000000 */
[----:B------:R-:W-:Y:S01]  /*0880*/  FADD R67, R55, -R10 ;  /* 0x8000000a37437221 */ /* 0x000fe20000000000 */
[----:B--2---:R-:W-:Y:S02]  /*0890*/  SEL R18, R18, RZ, P3 ;  /* 0x000000ff12127207 */ /* 0x004fe40001800000 */
[----:B------:R-:W-:Y:S02]  /*08a0*/  SEL R16, R16, RZ, P3 ;  /* 0x000000ff10107207 */ /* 0x000fe40001800000 */
[----:B------:R-:W-:Y:S02]  /*08b0*/  SEL R17, R17, RZ, P3 ;  /* 0x000000ff11117207 */ /* 0x000fe40001800000 */
[----:B----4-:R-:W-:Y:S02]  /*08c0*/  SEL R11, R28, RZ, P3 ;  /* 0x000000ff1c0b7207 */ /* 0x010fe40001800000 */
[----:B---3--:R-:W-:-:S05]  /*08d0*/  SEL R3, R56, RZ, P1 ;  /* 0x000000ff38037207 */ /* 0x008fca0000800000 */
[----:B------:R-:W-:-:S04]  /*08e0*/  FADD R3, R3, 0.0010000000474974513054 ;  /* 0x3a83126f03037421 */ /* 0x000fc80000000000 */
[----:B------:R1:W2:Y:S02]  /*08f0*/  MUFU.SQRT R4, R3 ;  /* 0x0000000300047308 */ /* 0x0002a40000002000 */
[----:B-1----:R-:W-:Y:S02]  /*0900*/  SEL R3, R48, RZ, P4 ;  /* 0x000000ff30037207 */ /* 0x002fe40002000000 */
[----:B------:R-:W-:-:S03]  /*0910*/  SEL R48, R53, RZ, P4 ;  /* 0x000000ff35307207 */ /* 0x000fc60002000000 */
[----:B------:R-:W-:Y:S01]  /*0920*/  FADD R50, R50, -R3 ;  /* 0x8000000332327221 */ /* 0x000fe20000000000 */
[----:B------:R-:W-:Y:S01]  /*0930*/  SEL R3, R58, RZ, P1 ;  /* 0x000000ff3a037207 */ /* 0x000fe20000800000 */
[----:B------:R-:W-:Y:S01]  /*0940*/  FADD R48, R48, -R49 ;  /* 0x8000003130307221 */ /* 0x000fe20000000000 */
[----:B------:R-:W-:Y:S02]  /*0950*/  SEL R5, R57, RZ, P1 ;  /* 0x000000ff39057207 */ /* 0x000fe40000800000 */
[----:B------:R-:W-:Y:S01]  /*0960*/  SEL R49, R30, RZ, P3 ;  /* 0x000000ff1e317207 */ /* 0x000fe20001800000 */
[----:B------:R-:W-:Y:S01]  /*0970*/  FADD R3, R3, 0.0010000000474974513054 ;  /* 0x3a83126f03037421 */ /* 0x000fe20000000000 */
[----:B------:R-:W1:Y:S01]  /*0980*/  LDC.64 R56, c[0x0][0x298] ;  /* 0x0000a600ff387b82 */ /* 0x000e620000000a00 */
[----:B------:R-:W-:Y:S01]  /*0990*/  SEL R10, R59, RZ, P1 ;  /* 0x000000ff3b0a7207 */ /* 0x000fe20000800000 */
[----:B------:R-:W-:Y:S01]  /*09a0*/  FADD R5, R5, 0.0010000000474974513054 ;  /* 0x3a83126f05057421 */ /* 0x000fe20000000000 */
[----:B------:R3:W-:Y:S01]  /*09b0*/  MUFU.SQRT R52, R3 ;  /* 0x0000000300347308 */ /* 0x0007e20000002000 */
[----:B------:R-:W-:Y:S01]  /*09c0*/  FADD R49, R18, -R49 ;  /* 0x8000003112317221 */ /* 0x000fe20000000000 */
[----:B------:R-:W-:Y:S01]  /*09d0*/  SEL R18, R31, RZ, P3 ;  /* 0x000000ff1f127207 */ /* 0x000fe20001800000 */
[----:B------:R-:W-:Y:S01]  /*09e0*/  FADD R10, R10, 0.0010000000474974513054 ;  /* 0x3a83126f0a0a7421 */ /* 0x000fe20000000000 */
[----:B---3--:R-:W-:-:S04]  /*09f0*/  SEL R3, R19, RZ, P3 ;  /* 0x000000ff13037207 */ /* 0x008fc80001800000 */
[----:B0-----:R-:W0:Y:S01]  /*0a00*/  MUFU.SQRT R37, R5 ;  /* 0x0000000500257308 */ /* 0x001e220000002000 */
[----:B------:R-:W-:Y:S01]  /*0a10*/  SEL R55, R33, RZ, P2 ;  /* 0x000000ff21377207 */ /* 0x000fe20001000000 */
[----:B------:R-:W-:Y:S01]  /*0a20*/  FADD R3, R3, -R18 ;  /* 0x8000001203037221 */ /* 0x000fe20000000000 */
[----:B------:R-:W-:-:S05]  /*0a30*/  SEL R18, R29, RZ, P3 ;  /* 0x000000ff1d127207 */ /* 0x000fca0001800000 */
[----:B------:R3:W4:Y:S01]  /*0a40*/  MUFU.SQRT R5, R10 ;  /* 0x0000000a00057308 */ /* 0x0007220000002000 */
[----:B------:R-:W-:Y:S01]  /*0a50*/  SEL R32, R32, RZ, P2 ;  /* 0x000000ff20207207 */ /* 0x000fe20001000000 */
[----:B------:R-:W-:Y:S01]  /*0a60*/  FADD R33, R17, -R18 ;  /* 0x8000001211217221 */ /* 0x000fe20000000000 */
[----:B------:R-:W-:Y:S02]  /*0a70*/  CS2R R18, SRZ ;  /* 0x0000000000127805 */ /* 0x000fe4000001ff00 */
[----:B------:R-:W-:Y:S02]  /*0a80*/  SEL R29, R44, RZ, P2 ;  /* 0x000000ff2c1d7207 */ /* 0x000fe40001000000 */
[----:B---3--:R-:W-:Y:S01]  /*0a90*/  SEL R10, R45, RZ, P2 ;  /* 0x000000ff2d0a7207 */ /* 0x008fe20001000000 */
[----:B------:R-:W-:Y:S01]  /*0aa0*/  FADD R45, R16, -R11 ;  /* 0x8000000b102d7221 */ /* 0x000fe20000000000 */
[----:B------:R-:W-:-:S03]  /*0ab0*/  CS2R R16, SRZ ;  /* 0x0000000000107805 */ /* 0x000fc6000001ff00 */
[----:B------:R-:W-:Y:S01]  /*0ac0*/  FADD R55, R55, -R10 ;  /* 0x8000000a37377221 */ /* 0x000fe20000000000 */
[----:B------:R-:W-:-:S04]  /*0ad0*/  IMAD.WIDE R10, R6, 0x4, R68 ;  /* 0x00000004060a7825 */ /* 0x000fc800078e0244 */
[----:B------:R-:W-:Y:S01]  /*0ae0*/  FADD R32, R32, -R29 ;  /* 0x8000001d20207221 */ /* 0x000fe20000000000 */
[----:B------:R-:W-:Y:S02]  /*0af0*/  CS2R R28, SRZ ;  /* 0x00000000001c7805 */ /* 0x000fe4000001ff00 */
[----:B------:R-:W-:Y:S01]  /*0b00*/  CS2R R30, SRZ ;  /* 0x00000000001e7805 */ /* 0x000fe2000001ff00 */
[----:B------:R1:W3:Y:S02]  /*0b10*/  @P2 LDG.E.EL.128 R16, desc[UR4][R10.64] ;  /* 0x000000040a102981 */ /* 0x0002e4000c2e1d00 */
[----:B-1----:R-:W-:-:S05]  /*0b20*/  IMAD.WIDE R10, R8, 0x4, R56 ;  /* 0x00000004080a7825 */ /* 0x002fca00078e0238 */
[----:B------:R-:W5:Y:S01]  /*0b30*/  @P3 LDG.E.EL.128 R28, desc[UR4][R10.64+-0x380] ;  /* 0xfffc80040a1c3981 */ /* 0x000f62000c2e1d00 */
[C---:B--2---:R-:W-:Y:S02]  /*0b40*/  FSETP.GT.AND P0, PT, R4.reuse, 8.50705917302346158658e+37, PT ;  /* 0x7e8000000400780b */ /* 0x044fe40003f04000 */
[----:B------:R-:W-:Y:S01]  /*0b50*/  FSETP.GEU.AND P6, PT, R4, 1.175494350822287508e-38, PT ;  /* 0x008000000400780b */ /* 0x000fe20003fce000 */
[----:B------:R1:W-:Y:S02]  /*0b60*/  STL [R1+0x4], R62 ;  /* 0x0000043e01007387 */ /* 0x0003e40000100800 */
[----:B-1----:R-:W-:-:S08]  /*0b70*/  IMAD.MOV.U32 R62, RZ, RZ, 0x3e800000 ;  /* 0x3e800000ff3e7424 */ /* 0x002fd000078e00ff */
[----:B------:R-:W-:Y:S01]  /*0b80*/  @P0 FMUL R4, R4, 0.25 ;  /* 0x3e80000004040820 */ /* 0x000fe20000400000 */
[----:B------:R-:W-:-:S03]  /*0b90*/  FSEL R36, R62, 1, P0 ;  /* 0x3f8000003e247808 */ /* 0x000fc60000000000 */
[----:B------:R-:W-:Y:S02]  /*0ba0*/  @!P6 FMUL R4, R4, 16777216 ;  /* 0x4b8000000404e820 */ /* 0x000fe40000400000 */
[----:B------:R-:W-:Y:S01]  /*0bb0*/  @!P6 FMUL R36, R36, 16777216 ;  /* 0x4b8000002424e820 */ /* 0x000fe20000400000 */
[----:B0-----:R-:W-:Y:S02]  /*0bc0*/  FSETP.GT.AND P6, PT, R37, 8.50705917302346158658e+37, PT ;  /* 0x7e8000002500780b */ /* 0x001fe40003fc4000 */
[----:B------:R-:W-:Y:S02]  /*0bd0*/  P2R R0, PR, RZ, 0x20 ;  /* 0x00000020ff007803 */ /* 0x000fe40000000000 */
[----:B------:R-:W-:Y:S02]  /*0be0*/  SEL R20, R20, RZ, P1 ;  /* 0x000000ff14147207 */ /* 0x000fe40000800000 */
[----:B------:R-:W-:Y:S02]  /*0bf0*/  SEL R69, R40, RZ, P1 ;  /* 0x000000ff28457207 */ /* 0x000fe40000800000 */
[----:B------:R-:W-:-:S02]  /*0c00*/  FSETP.GT.AND P5, PT, R52, 8.50705917302346158658e+37, PT ;  /* 0x7e8000003400780b */ /* 0x000fc40003fa4000 */
[C---:B------:R-:W-:Y:S01]  /*0c10*/  FSETP.GEU.AND P0, PT, R37.reuse, 1.175494350822287508e-38, PT ;  /* 0x008000002500780b */ /* 0x040fe20003f0e000 */
[----:B------:R-:W-:Y:S01]  /*0c20*/  FADD R69, R20, -R69 ;  /* 0x8000004514457221 */ /* 0x000fe20000000000 */
[----:B------:R-:W-:Y:S01]  /*0c30*/  FSEL R51, R62, 1, P6 ;  /* 0x3f8000003e337808 */ /* 0x000fe20003000000 */
[----:B------:R-:W-:Y:S01]  /*0c40*/  @P6 FMUL R37, R37, 0.25 ;  /* 0x3e80000025256820 */ /* 0x000fe20000400000 */
[----:B------:R-:W-:Y:S02]  /*0c50*/  FSETP.GEU.AND P6, PT, R52, 1.175494350822287508e-38, PT ;  /* 0x008000003400780b */ /* 0x000fe40003fce000 */
[----:B------:R-:W-:-:S05]  /*0c60*/  FSEL R53, R62, 1, P5 ;  /* 0x3f8000003e357808 */ /* 0x000fca0002800000 */
[----:B------:R-:W-:Y:S02]  /*0c70*/  @P5 FMUL R52, R52, 0.25 ;  /* 0x3e80000034345820 */ /* 0x000fe40000400000 */
[----:B------:R-:W-:Y:S01]  /*0c80*/  @!P0 FMUL R37, R37, 16777216 ;  /* 0x4b80000025258820 */ /* 0x000fe20000400000 */
[----:B------:R-:W-:-:S03]  /*0c90*/  @!P0 FMUL R51, R51, 16777216 ;  /* 0x4b80000033338820 */ /* 0x000fc60000400000 */
[----:B------:R-:W-:Y:S01]  /*0ca0*/  @!P6 FMUL R52, R52, 16777216 ;  /* 0x4b8000003434e820 */ /* 0x000fe20000400000 */
[----:B------:R-:W-:Y:S01]  /*0cb0*/  @!P6 FMUL R53, R53, 16777216 ;  /* 0x4b8000003535e820 */ /* 0x000fe20000400000 */
[----:B----4-:R-:W-:Y:S01]  /*0cc0*/  FSETP.GT.AND P6, PT, R5, 8.50705917302346158658e+37, PT ;  /* 0x7e8000000500780b */ /* 0x010fe20003fc4000 */
[----:B------:R-:W-:Y:S01]  /*0cd0*/  IMAD.MOV.U32 R44, RZ, RZ, 0x3e800000 ;  /* 0x3e800000ff2c7424 */ /* 0x000fe200078e00ff */
[----:B------:R-:W-:Y:S02]  /*0ce0*/  SEL R21, R21, RZ, P1 ;  /* 0x000000ff15157207 */ /* 0x000fe40000800000 */
[----:B------:R-:W-:Y:S02]  /*0cf0*/  SEL R68, R41, RZ, P1 ;  /* 0x000000ff29447207 */ /* 0x000fe40000800000 */
[----:B------:R-:W-:Y:S02]  /*0d00*/  FSETP.GEU.AND P5, PT, R5, 1.175494350822287508e-38, PT ;  /* 0x008000000500780b */ /* 0x000fe40003fae000 */
[----:B------:R-:W-:Y:S01]  /*0d10*/  FSEL R9, R62, 1, P6 ;  /* 0x3f8000003e097808 */ /* 0x000fe20003000000 */
[----:B------:R-:W-:-:S04]  /*0d20*/  FADD R68, R21, -R68 ;  /* 0x8000004415447221 */ /* 0x000fc80000000000 */
[----:B------:R-:W-:Y:S01]  /*0d30*/  @P6 FMUL R5, R5, 0.25 ;  /* 0x3e80000005056820 */ /* 0x000fe20000400000 */
[----:B------:R-:W-:Y:S02]  /*0d40*/  SEL R23, R23, RZ, P1 ;  /* 0x000000ff17177207 */ /* 0x000fe40000800000 */
[----:B------:R-:W-:Y:S01]  /*0d50*/  SEL R58, R47, RZ, P2 ;  /* 0x000000ff2f3a7207 */ /* 0x000fe20001000000 */
[----:B------:R-:W-:Y:S01]  /*0d60*/  IMAD.MOV.U32 R47, RZ, RZ, R39 ;  /* 0x000000ffff2f7224 */ /* 0x000fe200078e0027 */
[----:B------:R-:W-:Y:S02]  /*0d70*/  SEL R35, R35, RZ, P2 ;  /* 0x000000ff23237207 */ /* 0x000fe40001000000 */
[----:B------:R-:W-:Y:S02]  /*0d80*/  SEL R34, R34, RZ, P2 ;  /* 0x000000ff22227207 */ /* 0x000fe40001000000 */
[----:B------:R-:W-:Y:S01]  /*0d90*/  SEL R59, R46, RZ, P2 ;  /* 0x000000ff2e3b7207 */ /* 0x000fe20001000000 */
[----:B------:R-:W-:Y:S01]  /*0da0*/  FADD R58, R35, -R58 ;  /* 0x8000003a233a7221 */ /* 0x000fe20000000000 */
[----:B------:R-:W-:-:S02]  /*0db0*/  SEL R22, R22, RZ, P1 ;  /* 0x000000ff16167207 */ /* 0x000fc40000800000 */
[----:B------:R-:W-:Y:S01]  /*0dc0*/  SEL R35, R42, RZ, P1 ;  /* 0x000000ff2a237207 */ /* 0x000fe20000800000 */
[----:B------:R-:W-:Y:S01]  /*0dd0*/  FADD R59, R34, -R59 ;  /* 0x8000003b223b7221 */ /* 0x000fe20000000000 */
[----:B------:R-:W-:Y:S01]  /*0de0*/  @!P5 FMUL R5, R5, 16777216 ;  /* 0x4b8000000505d820 */ /* 0x000fe20000400000 */
[----:B------:R-:W-:Y:S01]  /*0df0*/  @!P5 FMUL R9, R9, 16777216 ;  /* 0x4b8000000909d820 */ /* 0x000fe20000400000 */
[----:B------:R-:W0:Y:S02]  /*0e00*/  MUFU.RCP R52, R52 ;  /* 0x0000003400347308 */ /* 0x000e240000001000 */
[----:B0-----:R-:W-:Y:S01]  /*0e10*/  FMUL R53, R52, R53 ;  /* 0x0000003534357220 */ /* 0x001fe20000400000 */
[----:B-----5:R-:W-:-:S05]  /*0e20*/  SEL R28, R28, RZ, P3 ;  /* 0x000000ff1c1c7207 */ /* 0x020fca0001800000 */
[----:B------:R-:W-:-:S04]  /*0e30*/  FADD R28, R28, 0.0010000000474974513054 ;  /* 0x3a83126f1c1c7421 */ /* 0x000fc80000000000 */
[----:B------:R-:W0:Y:S01]  /*0e40*/  MUFU.SQRT R20, R28 ;  /* 0x0000001c00147308 */ /* 0x000e220000002000 */
[----:B------:R-:W-:Y:S02]  /*0e50*/  SEL R10, R29, RZ, P3 ;  /* 0x000000ff1d0a7207 */ /* 0x000fe40001800000 */
[C---:B0-----:R-:W-:Y:S02]  /*0e60*/  FSETP.GT.AND P0, PT, R20.reuse, 8.50705917302346158658e+37, PT ;  /* 0x7e8000001400780b */ /* 0x041fe40003f04000 */
[----:B------:R-:W-:Y:S02]  /*0e70*/  FSETP.GEU.AND P6, PT, R20, 1.175494350822287508e-38, PT ;  /* 0x008000001400780b */ /* 0x000fe40003fce000 */
[----:B------:R-:W-:Y:S01]  /*0e80*/  FSEL R21, R44, 1, P0 ;  /* 0x3f8000002c157808 */ /* 0x000fe20000000000 */
[----:B------:R-:W-:-:S08]  /*0e90*/  FADD R10, R10, 0.0010000000474974513054 ;  /* 0x3a83126f0a0a7421 */ /* 0x000fd00000000000 */
[----:B------:R-:W-:Y:S01]  /*0ea0*/  @P0 FMUL R20, R20, 0.25 ;  /* 0x3e80000014140820 */ /* 0x000fe20000400000 */
[----:B------:R-:W-:Y:S02]  /*0eb0*/  ISETP.NE.AND P0, PT, R2, RZ, PT ;  /* 0x000000ff0200720c */ /* 0x000fe40003f05270 */
[----:B------:R-:W-:Y:S02]  /*0ec0*/  SEL R2, R43, RZ, P1 ;  /* 0x000000ff2b027207 */ /* 0x000fe40000800000 */
[----:B------:R-:W-:Y:S01]  /*0ed0*/  SEL R11, R30, RZ, P3 ;  /* 0x000000ff1e0b7207 */ /* 0x000fe20001800000 */
[----:B------:R-:W-:Y:S01]  /*0ee0*/  @!P6 FMUL R20, R20, 16777216 ;  /* 0x4b8000001414e820 */ /* 0x000fe20000400000 */
[----:B------:R-:W-:Y:S01]  /*0ef0*/  @!P6 FMUL R21, R21, 16777216 ;  /* 0x4b8000001515e820 */ /* 0x000fe20000400000 */
[----:B------:R-:W-:Y:S01]  /*0f00*/  FADD R39, R23, -R2 ;  /* 0x8000000217277221 */ /* 0x000fe20000000000 */
[----:B---3--:R-:W-:Y:S01]  /*0f10*/  SEL R16, R16, RZ, P2 ;  /* 0x000000ff10107207 */ /* 0x008fe20001000000 */
[----:B------:R-:W0:Y:S01]  /*0f20*/  MUFU.SQRT R2, R10 ;  /* 0x0000000a00027308 */ /* 0x000e220000002000 */
[----:B------:R-:W-:Y:S01]  /*0f30*/  FADD R11, R11, 0.0010000000474974513054 ;  /* 0x3a83126f0b0b7421 */ /* 0x000fe20000000000 */
[----:B------:R-:W-:Y:S01]  /*0f40*/  SEL R17, R17, RZ, P2 ;  /* 0x000000ff11117207 */ /* 0x000fe20001000000 */
[----:B------:R-:W1:Y:S05]  /*0f50*/  LDC.64 R42, c[0x0][0x270] ;  /* 0x00009c00ff2a7b82 */ /* 0x000e6a0000000a00 */
[----:B------:R-:W2:Y:S01]  /*0f60*/  MUFU.SQRT R29, R11 ;  /* 0x0000000b001d7308 */ /* 0x000ea20000002000 */
[----:B0-----:R-:W-:Y:S01]  /*0f70*/  FSETP.GT.AND P6, PT, R2, 8.50705917302346158658e+37, PT ;  /* 0x7e8000000200780b */ /* 0x001fe20003fc4000 */
[----:B------:R-:W-:Y:S01]  /*0f80*/  FADD R16, R16, 0.0010000000474974513054 ;  /* 0x3a83126f10107421 */ /* 0x000fe20000000000 */
[----:B------:R-:W-:Y:S01]  /*0f90*/  P2R R28, PR, RZ, 0x2 ;  /* 0x00000002ff1c7803 */ /* 0x000fe20000000000 */
[----:B------:R-:W-:Y:S01]  /*0fa0*/  FADD R34, R17, 0.0010000000474974513054 ;  /* 0x3a83126f11227421 */ /* 0x000fe20000000000 */
[----:B------:R-:W-:-:S03]  /*0fb0*/  FSETP.GEU.AND P5, PT, R2, 1.175494350822287508e-38, PT ;  /* 0x008000000200780b */ /* 0x000fc60003fae000 */
[----:B------:R-:W0:Y:S01]  /*0fc0*/  MUFU.SQRT R11, R16 ;  /* 0x00000010000b7308 */ /* 0x000e220000002000 */
[----:B--2---:R-:W-:Y:S02]  /*0fd0*/  FSETP.GT.AND P1, PT, R29, 8.50705917302346158658e+37, PT ;  /* 0x7e8000001d00780b */ /* 0x004fe40003f24000 */
[----:B------:R-:W-:-:S03]  /*0fe0*/  FSEL R23, R44, 1, P6 ;  /* 0x3f8000002c177808 */ /* 0x000fc60003000000 */
[----:B------:R-:W-:Y:S01]  /*0ff0*/  @P6 FMUL R2, R2, 0.25 ;  /* 0x3e80000002026820 */ /* 0x000fe20000400000 */
[----:B------:R-:W-:Y:S01]  /*1000*/  FSETP.GEU.AND P6, PT, R29, 1.175494350822287508e-38, PT ;  /* 0x008000001d00780b */ /* 0x000fe20003fce000 */
[----:B------:R-:W2:Y:S01]  /*1010*/  MUFU.SQRT R17, R34 ;  /* 0x0000002200117308 */ /* 0x000ea20000002000 */
[----:B------:R-:W-:Y:S01]  /*1020*/  FADD R30, R22, -R35 ;  /* 0x80000023161e7221 */ /* 0x000fe20000000000 */
[----:B------:R-:W-:-:S04]  /*1030*/  FSEL R22, R44, 1, P1 ;  /* 0x3f8000002c167808 */ /* 0x000fc80000800000 */
[----:B------:R-:W-:Y:S01]  /*1040*/  @P1 FMUL R29, R29, 0.25 ;  /* 0x3e8000001d1d1820 */ /* 0x000fe20000400000 */
[----:B------:R-:W-:Y:S01]  /*1050*/  @!P5 FMUL R2, R2, 16777216 ;  /* 0x4b8000000202d820 */ /* 0x000fe20000400000 */
[----:B------:R-:W-:-:S04]  /*1060*/  @!P5 FMUL R23, R23, 16777216 ;  /* 0x4b8000001717d820 */ /* 0x000fc80000400000 */
[----:B------:R-:W-:Y:S01]  /*1070*/  @!P6 FMUL R29, R29, 16777216 ;  /* 0x4b8000001d1de820 */ /* 0x000fe20000400000 */
[----:B------:R-:W-:Y:S01]  /*1080*/  @!P6 FMUL R22, R22, 16777216 ;  /* 0x4b8000001616e820 */ /* 0x000fe20000400000 */
[----:B0-----:R-:W-:Y:S02]  /*1090*/  FSETP.GT.AND P6, PT, R11, 8.50705917302346158658e+37, PT ;  /* 0x7e8000000b00780b */ /* 0x001fe40003fc4000 */
[----:B--2---:R-:W-:Y:S01]  /*10a0*/  FSETP.GT.AND P5, PT, R17, 8.50705917302346158658e+37, PT ;  /* 0x7e8000001100780b */ /* 0x004fe20003fa4000 */
[----:B------:R0:W2:Y:S01]  /*10b0*/  MUFU.RCP R35, R4 ;  /* 0x0000000400237308 */ /* 0x0000a20000001000 */
[----:B------:R-:W-:Y:S02]  /*10c0*/  FSETP.GEU.AND P1, PT, R11, 1.175494350822287508e-38, PT ;  /* 0x008000000b00780b */ /* 0x000fe40003f2e000 */
[----:B------:R-:W-:Y:S02]  /*10d0*/  SEL R18, R18, RZ, P2 ;  /* 0x000000ff12127207 */ /* 0x000fe40001000000 */
[----:B------:R-:W-:-:S05]  /*10e0*/  FSEL R10, R44, 1, P6 ;  /* 0x3f8000002c0a7808 */ /* 0x000fca0003000000 */
[----:B------:R-:W-:Y:S01]  /*10f0*/  @P6 FMUL R11, R11, 0.25 ;  /* 0x3e8000000b0b6820 */ /* 0x000fe20000400000 */
[C---:B------:R-:W-:Y:S01]  /*1100*/  FSETP.GEU.AND P6, PT, R17.reuse, 1.175494350822287508e-38, PT ;  /* 0x008000001100780b */ /* 0x040fe20003fce000 */
[----:B------:R-:W-:Y:S01]  /*1110*/  @P5 FMUL R17, R17, 0.25 ;  /* 0x3e80000011115820 */ /* 0x000fe20000400000 */
[----:B0-----:R-:W-:Y:S02]  /*1120*/  FSEL R4, R44, 1, P5 ;  /* 0x3f8000002c047808 */ /* 0x001fe40002800000 */
[----:B------:R-:W-:Y:S01]  /*1130*/  ISETP.NE.AND P5, PT, R0, RZ, PT ;  /* 0x000000ff0000720c */ /* 0x000fe20003fa5270 */
[----:B------:R-:W-:Y:S01]  /*1140*/  FADD R0, R18, 0.0010000000474974513054 ;  /* 0x3a83126f12007421 */ /* 0x000fe20000000000 */
[----:B------:R-:W-:-:S03]  /*1150*/  SEL R19, R19, RZ, P2 ;  /* 0x000000ff13137207 */ /* 0x000fc60001000000 */
[----:B------:R-:W0:Y:S01]  /*1160*/  MUFU.SQRT R18, R0 ;  /* 0x0000000000127308 */ /* 0x000e220000002000 */
[----:B--2---:R-:W-:Y:S01]  /*1170*/  FMUL R36, R35, R36 ;  /* 0x0000002423247220 */ /* 0x004fe20000400000 */
[----:B------:R-:W-:Y:S02]  /*1180*/  FADD R35, R19, 0.0010000000474974513054 ;  /* 0x3a83126f13237421 */ /* 0x000fe40000000000 */
[----:B------:R-:W-:-:S04]  /*1190*/  @!P6 FMUL R17, R17, 16777216 ;  /* 0x4b8000001111e820 */ /* 0x000fc80000400000 */
[----:B------:R-:W2:Y:S01]  /*11a0*/  MUFU.SQRT R34, R35 ;  /* 0x0000002300227308 */ /* 0x000ea20000002000 */
[----:B------:R-:W-:Y:S01]  /*11b0*/  @!P6 FMUL R4, R4, 16777216 ;  /* 0x4b8000000404e820 */ /* 0x000fe20000400000 */
[----:B0-----:R-:W-:Y:S02]  /*11c0*/  FSETP.GT.AND P6, PT, R18, 8.50705917302346158658e+37, PT ;  /* 0x7e8000001200780b */ /* 0x001fe40003fc4000 */
[----:B------:R-:W-:Y:S01]  /*11d0*/  P2R R0, PR, RZ, 0x4 ;  /* 0x00000004ff007803 */ /* 0x000fe20000000000 */
[----:B------:R-:W-:Y:S01]  /*11e0*/  @!P1 FMUL R11, R11, 16777216 ;  /* 0x4b8000000b0b9820 */ /* 0x000fe20000400000 */
[----:B------:R-:W-:Y:S01]  /*11f0*/  @!P1 FMUL R10, R10, 16777216 ;  /* 0x4b8000000a0a9820 */ /* 0x000fe20000400000 */
[----:B------:R-:W-:Y:S02]  /*1200*/  FSETP.GEU.AND P1, PT, R18, 1.175494350822287508e-38, PT ;  /* 0x008000001200780b */ /* 0x000fe40003f2e000 */
[----:B--2---:R-:W-:Y:S02]  /*1210*/  FSETP.GT.AND P2, PT, R34, 8.50705917302346158658e+37, PT ;  /* 0x7e8000002200780b */ /* 0x004fe40003f44000 */
[----:B------:R-:W-:-:S04]  /*1220*/  FSEL R16, R44, 1, P6 ;  /* 0x3f8000002c107808 */ /* 0x000fc80003000000 */
[----:B------:R-:W-:Y:S01]  /*1230*/  @P6 FMUL R18, R18, 0.25 ;  /* 0x3e80000012126820 */ /* 0x000fe20000400000 */
[----:B------:R-:W-:-:S06]  /*1240*/  FSETP.GEU.AND P6, PT, R34, 1.175494350822287508e-38, PT ;  /* 0x008000002200780b */ /* 0x000fcc0003fce000 */
[----:B------:R-:W-:Y:S01]  /*1250*/  @P2 FMUL R34, R34, 0.25 ;  /* 0x3e80000022222820 */ /* 0x000fe20000400000 */
[----:B------:R-:W-:Y:S01]  /*1260*/  @!P1 FMUL R18, R18, 16777216 ;  /* 0x4b80000012129820 */ /* 0x000fe20000400000 */
[----:B------:R-:W-:-:S05]  /*1270*/  FMUL R62, R53, R30 ;  /* 0x0000001e353e7220 */ /* 0x000fca0000400000 */
[----:B------:R-:W-:Y:S01]  /*1280*/  @!P6 FMUL R34, R34, 16777216 ;  /* 0x4b8000002222e820 */ /* 0x000fe20000400000 */
[----:B------:R-:W-:Y:S02]  /*1290*/  SEL R30, R31, RZ, P3 ;  /* 0x000000ff1f1e7207 */ /* 0x000fe40001800000 */
[----:B------:R-:W0:Y:S01]  /*12a0*/  MUFU.RCP R31, R18 ;  /* 0x00000012001f7308 */ /* 0x000e220000001000 */
[----:B------:R-:W-:-:S07]  /*12b0*/  FSEL R19, R44, 1, P2 ;  /* 0x3f8000002c137808 */ /* 0x000fce0001000000 */
[----:B------:R-:W2:Y:S01]  /*12c0*/  MUFU.RCP R34, R34 ;  /* 0x0000002200227308 */ /* 0x000ea20000001000 */
[----:B------:R-:W-:-:S07]  /*12d0*/  @!P1 FMUL R16, R16, 16777216 ;  /* 0x4b80000010109820 */ /* 0x000fce0000400000 */
[----:B------:R-:W3:Y:S01]  /*12e0*/  MUFU.RCP R17, R17 ;  /* 0x0000001100117308 */ /* 0x000ee20000001000 */
[----:B------:R-:W-:-:S07]  /*12f0*/  @!P6 FMUL R19, R19, 16777216 ;  /* 0x4b8000001313e820 */ /* 0x000fce0000400000 */
[----:B------:R-:W4:Y:S01]  /*1300*/  MUFU.RCP R53, R11 ;  /* 0x0000000b00357308 */ /* 0x000f220000001000 */
[----:B0-----:R-:W-:Y:S01]  /*1310*/  FMUL R16, R31, R16 ;  /* 0x000000101f107220 */ /* 0x001fe20000400000 */
[----:B--2---:R-:W-:-:S03]  /*1320*/  FMUL R19, R34, R19 ;  /* 0x0000001322137220 */ /* 0x004fc60000400000 */
[----:B------:R-:W-:Y:S01]  /*1330*/  FMUL R59, R16, R59 ;  /* 0x0000003b103b7220 */ /* 0x000fe20000400000 */
[----:B------:R-:W-:Y:S01]  /*1340*/  FMUL R58, R19, R58 ;  /* 0x0000003a133a7220 */ /* 0x000fe20000400000 */
[----:B---3--:R-:W-:Y:S01]  /*1350*/  FMUL R52, R17, R4 ;  /* 0x0000000411347220 */ /* 0x008fe20000400000 */
[----:B------:R-:W-:Y:S02]  /*1360*/  CS2R R16, SRZ ;  /* 0x0000000000107805 */ /* 0x000fe4000001ff00 */
[----:B------:R-:W-:Y:S01]  /*1370*/  CS2R R18, SRZ ;  /* 0x0000000000127805 */ /* 0x000fe2000001ff00 */
[----:B----4-:R-:W-:Y:S01]  /*1380*/  FMUL R53, R53, R10 ;  /* 0x0000000a35357220 */ /* 0x010fe20000400000 */
[----:B-1----:R-:W-:-:S05]  /*1390*/  IMAD.WIDE R10, R8, 0x4, R42 ;  /* 0x00000004080a7825 */ /* 0x002fca00078e022a */
[----:B------:R-:W2:Y:S01]  /*13a0*/  @P5 LDG.E.EL.128 R16, desc[UR4][R10.64+-0x200] ;  /* 0xfffe00040a105981 */ /* 0x000ea2000c2e1d00 */
[----:B------:R-:W0:Y:S08]  /*13b0*/  MUFU.RCP R40, R37 ;  /* 0x0000002500287308 */ /* 0x000e300000001000 */
[----:B------:R-:W1:Y:S01]  /*13c0*/  MUFU.RCP R20, R20 ;  /* 0x0000001400147308 */ /* 0x000e620000001000 */
[----:B------:R-:W-:-:S07]  /*13d0*/  FMUL R69, R36, R69 ;  /* 0x0000004524457220 */ /* 0x000fce0000400000 */
[----:B------:R-:W3:Y:S01]  /*13e0*/  MUFU.RCP R2, R2 ;  /* 0x0000000200027308 */ /* 0x000ee20000001000 */
[----:B0-----:R-:W-:-:S07]  /*13f0*/  FMUL R51, R40, R51 ;  /* 0x0000003328337220 */ /* 0x001fce0000400000 */
[----:B------:R-:W0:Y:S01]  /*1400*/  MUFU.RCP R29, R29 ;  /* 0x0000001d001d7308 */ /* 0x000e220000001000 */
[----:B------:R-:W-:Y:S01]  /*1410*/  FMUL R68, R51, R68 ;  /* 0x0000004433447220 */ /* 0x000fe20000400000 */
[----:B------:R-:W-:Y:S02]  /*1420*/  IMAD.MOV.U32 R51, RZ, RZ, R47 ;  /* 0x000000ffff337224 */ /* 0x000fe400078e002f */
[----:B------:R-:W-:Y:S01]  /*1430*/  FADD R30, R30, 0.0010000000474974513054 ;  /* 0x3a83126f1e1e7421 */ /* 0x000fe20000000000 */
[----:B--2---:R-:W-:Y:S02]  /*1440*/  SEL R10, R17, RZ, P5 ;  /* 0x000000ff110a7207 */ /* 0x004fe40002800000 */
[----:B------:R-:W-:-:S03]  /*1450*/  SEL R16, R16, RZ, P5 ;  /* 0x000000ff10107207 */ /* 0x000fc60002800000 */
[----:B------:R-:W-:Y:S01]  /*1460*/  FADD R10, R10, 0.0010000000474974513054 ;  /* 0x3a83126f0a0a7421 */ /* 0x000fe20000000000 */
[----:B------:R-:W-:Y:S01]  /*1470*/  SEL R11, R18, RZ, P5 ;  /* 0x000000ff120b7207 */ /* 0x000fe20002800000 */
[----:B------:R-:W-:Y:S02]  /*1480*/  FADD R16, R16, 0.0010000000474974513054 ;  /* 0x3a83126f10107421 */ /* 0x000fe40000000000 */
[----:B------:R2:W-:Y:S02]  /*1490*/  MUFU.SQRT R36, R10 ;  /* 0x0000000a00247308 */ /* 0x0005e40000002000 */
[----:B------:R-:W-:Y:S01]  /*14a0*/  FADD R11, R11, 0.0010000000474974513054 ;  /* 0x3a83126f0b0b7421 */ /* 0x000fe20000000000 */
[----:B--2---:R-:W-:-:S05]  /*14b0*/  SEL R10, R19, RZ, P5 ;  /* 0x000000ff130a7207 */ /* 0x004fca0002800000 */
[----:B------:R1:W2:Y:S01]  /*14c0*/  MUFU.SQRT R4, R16 ;  /* 0x0000001000047308 */ /* 0x0002a20000002000 */
[----:B------:R-:W-:Y:S01]  /*14d0*/  FADD R10, R10, 0.0010000000474974513054 ;  /* 0x3a83126f0a0a7421 */ /* 0x000fe20000000000 */
[----:B-1----:R-:W-:-:S06]  /*14e0*/  FMUL R16, R20, R21 ;  /* 0x0000001514107220 */ /* 0x002fcc0000400000 */
[----:B------:R-:W-:Y:S01]  /*14f0*/  MUFU.SQRT R34, R11 ;  /* 0x0000000b00227308 */ /* 0x000fe20000002000 */
[----:B------:R-:W-:Y:S01]  /*1500*/  CS2R R18, SRZ ;  /* 0x0000000000127805 */ /* 0x000fe2000001ff00 */
[----:B------:R-:W-:Y:S01]  /*1510*/  FMUL R47, R16, R45 ;  /* 0x0000002d102f7220 */ /* 0x000fe20000400000 */
[----:B------:R-:W-:Y:S01]  /*1520*/  CS2R R16, SRZ ;  /* 0x0000000000107805 */ /* 0x000fe2000001ff00 */
[----:B---3--:R-:W-:-:S04]  /*1530*/  FMUL R20, R2, R23 ;  /* 0x0000001702147220 */ /* 0x008fc80000400000 */
[----:B------:R1:W-:Y:S01]  /*1540*/  MUFU.SQRT R35, R10 ;  /* 0x0000000a00237308 */ /* 0x0003e20000002000 */
[----:B------:R-:W-:Y:S02]  /*1550*/  IMAD.MOV.U32 R45, RZ, RZ, R51 ;  /* 0x000000ffff2d7224 */ /* 0x000fe400078e0033 */
[----:B0-----:R-:W-:Y:S01]  /*1560*/  FMUL R2, R29, R22 ;  /* 0x000000161d027220 */ /* 0x001fe20000400000 */
[----:B------:R-:W-:Y:S01]  /*1570*/  FMUL R51, R20, R33 ;  /* 0x0000002114337220 */ /* 0x000fe20000400000 */
[----:B------:R-:W-:Y:S01]  /*1580*/  CS2R R20, SRZ ;  /* 0x0000000000147805 */ /* 0x000fe2000001ff00 */
[----:B-1----:R-:W-:Y:S01]  /*1590*/  IMAD.WIDE R10, R6, 0x4, R42 ;  /* 0x00000004060a7825 */ /* 0x002fe200078e022a */
[----:B------:R-:W-:-:S04]  /*15a0*/  CS2R R22, SRZ ;  /* 0x0000000000167805 */ /* 0x000fc8000001ff00 */
[----:B------:R0:W3:Y:S02]  /*15b0*/  @P0 LDG.E.EL.128 R16, desc[UR4][R10.64+-0x200] ;  /* 0xfffe00040a100981 */ /* 0x0000e4000c2e1d00 */
[----:B0-----:R-:W-:-:S05]  /*15c0*/  IMAD.WIDE R10, R6, 0x4, R56 ;  /* 0x00000004060a7825 */ /* 0x001fca00078e0238 */
[----:B------:R0:W4:Y:S01]  /*15d0*/  @P4 LDG.E.EL.128 R20, desc[UR4][R10.64+-0x380] ;  /* 0xfffc80040a144981 */ /* 0x000122000c2e1d00 */
[----:B------:R-:W1:Y:S01]  /*15e0*/  MUFU.SQRT R40, R30 ;  /* 0x0000001e00287308 */ /* 0x000e620000002000 */
[----:B--2---:R-:W-:Y:S02]  /*15f0*/  FSETP.GT.AND P2, PT, R4, 8.50705917302346158658e+37, PT ;  /* 0x7e8000000400780b */ /* 0x004fe40003f44000 */
[C---:B-1----:R-:W-:Y:S02]  /*1600*/  FSETP.GT.AND P6, PT, R40.reuse, 8.50705917302346158658e+37, PT ;  /* 0x7e8000002800780b */ /* 0x042fe40003fc4000 */
[----:B------:R-:W-:Y:S02]  /*1610*/  FSETP.GEU.AND P1, PT, R40, 1.175494350822287508e-38, PT ;  /* 0x008000002800780b */ /* 0x000fe40003f2e000 */
[----:B------:R-:W-:-:S09]  /*1620*/  FSEL R41, R44, 1, P6 ;  /* 0x3f8000002c297808 */ /* 0x000fd20003000000 */
[----:B------:R-:W-:Y:S01]  /*1630*/  @P6 FMUL R40, R40, 0.25 ;  /* 0x3e80000028286820 */ /* 0x000fe20000400000 */
[C---:B------:R-:W-:Y:S01]  /*1640*/  FSETP.GEU.AND P6, PT, R4.reuse, 1.175494350822287508e-38, PT ;  /* 0x008000000400780b */ /* 0x040fe20003fce000 */
[----:B------:R-:W-:Y:S01]  /*1650*/  @P2 FMUL R4, R4, 0.25 ;  /* 0x3e80000004042820 */ /* 0x000fe20000400000 */
[----:B------:R-:W-:-:S11]  /*1660*/  FSEL R30, R44, 1, P2 ;  /* 0x3f8000002c1e7808 */ /* 0x000fd60001000000 */
[----:B------:R-:W-:Y:S01]  /*1670*/  @!P6 FMUL R4, R4, 16777216 ;  /* 0x4b8000000404e820 */ /* 0x000fe20000400000 */
[----:B------:R-:W-:Y:S01]  /*1680*/  @!P6 FMUL R30, R30, 16777216 ;  /* 0x4b8000001e1ee820 */ /* 0x000fe20000400000 */
[----:B------:R-:W-:Y:S01]  /*1690*/  FSETP.GT.AND P6, PT, R36, 8.50705917302346158658e+37, PT ;  /* 0x7e8000002400780b */ /* 0x000fe20003fc4000 */
[----:B------:R-:W-:Y:S01]  /*16a0*/  @!P1 FMUL R40, R40, 16777216 ;  /* 0x4b80000028289820 */ /* 0x000fe20000400000 */
[----:B------:R-:W-:Y:S01]  /*16b0*/  FSETP.GT.AND P2, PT, R34, 8.50705917302346158658e+37, PT ;  /* 0x7e8000002200780b */ /* 0x000fe20003f44000 */
[----:B------:R-:W-:Y:S01]  /*16c0*/  @!P1 FMUL R41, R41, 16777216 ;  /* 0x4b80000029299820 */ /* 0x000fe20000400000 */
[----:B------:R-:W-:Y:S02]  /*16d0*/  FSETP.GEU.AND P1, PT, R36, 1.175494350822287508e-38, PT ;  /* 0x008000002400780b */ /* 0x000fe40003f2e000 */
[----:B------:R-:W-:Y:S01]  /*16e0*/  FSEL R31, R44, 1, P6 ;  /* 0x3f8000002c1f7808 */ /* 0x000fe20003000000 */
[----:B------:R-:W1:Y:S06]  /*16f0*/  MUFU.RCP R46, R40 ;  /* 0x00000028002e7308 */ /* 0x000e6c0000001000 */
[----:B------:R-:W-:Y:S01]  /*1700*/  @P6 FMUL R36, R36, 0.25 ;  /* 0x3e80000024246820 */ /* 0x000fe20000400000 */
[----:B------:R-:W-:Y:S01]  /*1710*/  FSETP.GEU.AND P6, PT, R34, 1.175494350822287508e-38, PT ;  /* 0x008000002200780b */ /* 0x000fe20003fce000 */
[----:B------:R-:W-:Y:S01]  /*1720*/  FMUL R53, R53, R32 ;  /* 0x0000002035357220 */ /* 0x000fe20000400000 */
[----:B------:R-:W-:Y:S01]  /*1730*/  FSEL R32, R44, 1, P2 ;  /* 0x3f8000002c207808 */ /* 0x000fe20001000000 */
[----:B------:R-:W-:Y:S01]  /*1740*/  @P2 FMUL R34, R34, 0.25 ;  /* 0x3e80000022222820 */ /* 0x000fe20000400000 */
[----:B-1----:R-:W-:-:S09]  /*1750*/  FMUL R46, R46, R41 ;  /* 0x000000292e2e7220 */ /* 0x002fd20000400000 */
[----:B------:R-:W-:Y:S01]  /*1760*/  @!P6 FMUL R34, R34, 16777216 ;  /* 0x4b8000002222e820 */ /* 0x000fe20000400000 */
[----:B------:R-:W-:Y:S01]  /*1770*/  @!P6 FMUL R32, R32, 16777216 ;  /* 0x4b8000002020e820 */ /* 0x000fe20000400000 */
[----:B------:R-:W-:Y:S01]  /*1780*/  FSETP.GT.AND P6, PT, R35, 8.50705917302346158658e+37, PT ;  /* 0x7e8000002300780b */ /* 0x000fe20003fc4000 */
[----:B------:R-:W-:Y:S01]  /*1790*/  FMUL R46, R46, R3 ;  /* 0x000000032e2e7220 */ /* 0x000fe20000400000 */
[----:B------:R-:W-:Y:S01]  /*17a0*/  @!P1 FMUL R36, R36, 16777216 ;  /* 0x4b80000024249820 */ /* 0x000fe20000400000 */
[----:B------:R-:W-:Y:S01]  /*17b0*/  @!P1 FMUL R31, R31, 16777216 ;  /* 0x4b8000001f1f9820 */ /* 0x000fe20000400000 */
[----:B------:R-:W-:Y:S02]  /*17c0*/  FSETP.GEU.AND P1, PT, R35, 1.175494350822287508e-38, PT ;  /* 0x008000002300780b */ /* 0x000fe40003f2e000 */
[----:B------:R-:W-:-:S07]  /*17d0*/  FSEL R37, R44, 1, P6 ;  /* 0x3f8000002c257808 */ /* 0x000fce0003000000 */
[----:B------:R-:W-:Y:S01]  /*17e0*/  @P6 FMUL R35, R35, 0.25 ;  /* 0x3e80000023236820 */ /* 0x000fe20000400000 */
[----:B------:R-:W-:-:S03]  /*17f0*/  FMUL R49, R2, R49 ;  /* 0x0000003102317220 */ /* 0x000fc60000400000 */
[----:B------:R-:W-:Y:S01]  /*1800*/  @!P1 FMUL R35, R35, 16777216 ;  /* 0x4b80000023239820 */ /* 0x000fe20000400000 */
[----:B------:R-:W-:Y:S01]  /*1810*/  @!P1 FMUL R37, R37, 16777216 ;  /* 0x4b80000025259820 */ /* 0x000fe20000400000 */
[----:B0-----:R-:W0:Y:S08]  /*1820*/  MUFU.RCP R11, R34 ;  /* 0x00000022000b7308 */ /* 0x001e300000001000 */
[----:B------:R-:W1:Y:S01]  /*1830*/  MUFU.RCP R36, R36 ;  /* 0x0000002400247308 */ /* 0x000e620000001000 */
[----:B------:R-:W-:Y:S01]  /*1840*/  FMUL R52, R52, R55 ;  /* 0x0000003734347220 */ /* 0x000fe20000400000 */
[----:B0-----:R-:W-:Y:S01]  /*1850*/  FMUL R56, R11, R32 ;  /* 0x000000200b387220 */ /* 0x001fe20000400000 */
[----:B-1----:R-:W-:Y:S01]  /*1860*/  FMUL R55, R36, R31 ;  /* 0x0000001f24377220 */ /* 0x002fe20000400000 */
[----:B----4-:R-:W-:-:S05]  /*1870*/  SEL R21, R21, RZ, P4 ;  /* 0x000000ff15157207 */ /* 0x010fca0002000000 */
[----:B------:R-:W-:-:S04]  /*1880*/  FADD R33, R21, 0.0010000000474974513054 ;  /* 0x3a83126f15217421 */ /* 0x000fc80000000000 */
[----:B------:R-:W0:Y:S01]  /*1890*/  MUFU.SQRT R21, R33 ;  /* 0x0000002100157308 */ /* 0x000e220000002000 */
[----:B------:R-:W-:-:S05]  /*18a0*/  SEL R20, R20, RZ, P4 ;  /* 0x000000ff14147207 */ /* 0x000fca0002000000 */
[----:B------:R-:W-:Y:S01]  /*18b0*/  FADD R3, R20, 0.0010000000474974513054 ;  /* 0x3a83126f14037421 */ /* 0x000fe20000000000 */
[----:B------:R-:W-:-:S03]  /*18c0*/  SEL R22, R22, RZ, P4 ;  /* 0x000000ff16167207 */ /* 0x000fc60002000000 */
[----:B------:R-:W1:Y:S01]  /*18d0*/  MUFU.SQRT R33, R3 ;  /* 0x0000000300217308 */ /* 0x000e620000002000 */
[C---:B0-----:R-:W-:Y:S02]  /*18e0*/  FSETP.GT.AND P2, PT, R21.reuse, 8.50705917302346158658e+37, PT ;  /* 0x7e8000001500780b */ /* 0x041fe40003f44000 */
[----:B------:R-:W-:Y:S01]  /*18f0*/  FSETP.GEU.AND P6, PT, R21, 1.175494350822287508e-38, PT ;  /* 0x008000001500780b */ /* 0x000fe20003fce000 */
[----:B------:R-:W-:Y:S01]  /*1900*/  FADD R10, R22, 0.0010000000474974513054 ;  /* 0x3a83126f160a7421 */ /* 0x000fe20000000000 */
[----:B------:R-:W-:-:S03]  /*1910*/  FSEL R29, R44, 1, P2 ;  /* 0x3f8000002c1d7808 */ /* 0x000fc60001000000 */
[----:B------:R-:W0:Y:S06]  /*1920*/  MUFU.SQRT R40, R10 ;  /* 0x0000000a00287308 */ /* 0x000e2c0000002000 */
[----:B------:R-:W-:Y:S02]  /*1930*/  @P2 FMUL R21, R21, 0.25 ;  /* 0x3e80000015152820 */ /* 0x000fe40000400000 */
[----:B------:R-:W-:Y:S02]  /*1940*/  @!P6 FMUL R29, R29, 16777216 ;  /* 0x4b8000001d1de820 */ /* 0x000fe40000400000 */
[----:B------:R-:W-:Y:S01]  /*1950*/  @!P6 FMUL R21, R21, 16777216 ;  /* 0x4b8000001515e820 */ /* 0x000fe20000400000 */
[----:B-1----:R-:W-:-:S02]  /*1960*/  FSETP.GT.AND P6, PT, R33, 8.50705917302346158658e+37, PT ;  /* 0x7e8000002100780b */ /* 0x002fc40003fc4000 */
[----:B------:R-:W-:Y:S02]  /*1970*/  SEL R23, R23, RZ, P4 ;  /* 0x000000ff17177207 */ /* 0x000fe40002000000 */
[----:B0-----:R-:W-:-:S03]  /*1980*/  FSETP.GT.AND P2, PT, R40, 8.50705917302346158658e+37, PT ;  /* 0x7e8000002800780b */ /* 0x001fc60003f44000 */
[----:B------:R-:W-:Y:S01]  /*1990*/  FADD R2, R23, 0.0010000000474974513054 ;  /* 0x3a83126f17027421 */ /* 0x000fe20000000000 */
[C---:B------:R-:W-:Y:S02]  /*19a0*/  FSETP.GEU.AND P1, PT, R33.reuse, 1.175494350822287508e-38, PT ;  /* 0x008000002100780b */ /* 0x040fe40003f2e000 */
[----:B------:R-:W-:Y:S01]  /*19b0*/  FSEL R20, R44, 1, P6 ;  /* 0x3f8000002c147808 */ /* 0x000fe20003000000 */
[----:B------:R-:W0:Y:S01]  /*19c0*/  MUFU.SQRT R41, R2 ;  /* 0x0000000200297308 */ /* 0x000e220000002000 */
[----:B---3--:R-:W-:Y:S01]  /*19d0*/  SEL R16, R16, RZ, P0 ;  /* 0x000000ff10107207 */ /* 0x008fe20000000000 */
[----:B------:R-:W-:Y:S01]  /*19e0*/  @P6 FMUL R33, R33, 0.25 ;  /* 0x3e80000021216820 */ /* 0x000fe20000400000 */
[----:B------:R-:W-:-:S03]  /*19f0*/  FSETP.GEU.AND P6, PT, R40, 1.175494350822287508e-38, PT ;  /* 0x008000002800780b */ /* 0x000fc60003fce000 */
[----:B------:R-:W-:Y:S01]  /*1a00*/  FADD R16, R16, 0.0010000000474974513054 ;  /* 0x3a83126f10107421 */ /* 0x000fe20000000000 */
[----:B------:R-:W-:Y:S01]  /*1a10*/  FSEL R22, R44, 1, P2 ;  /* 0x3f8000002c167808 */ /* 0x000fe20001000000 */
[----:B------:R-:W1:Y:S01]  /*1a20*/  MUFU.RCP R3, R4 ;  /* 0x0000000400037308 */ /* 0x000e620000001000 */
[----:B------:R-:W-:-:S07]  /*1a30*/  @P2 FMUL R40, R40, 0.25 ;  /* 0x3e80000028282820 */ /* 0x000fce0000400000 */
[----:B------:R-:W2:Y:S01]  /*1a40*/  MUFU.SQRT R4, R16 ;  /* 0x0000001000047308 */ /* 0x000ea20000002000 */
[----:B------:R-:W-:Y:S01]  /*1a50*/  @!P6 FMUL R40, R40, 16777216 ;  /* 0x4b8000002828e820 */ /* 0x000fe20000400000 */
[----:B------:R-:W-:Y:S01]  /*1a60*/  @!P6 FMUL R22, R22, 16777216 ;  /* 0x4b8000001616e820 */ /* 0x000fe20000400000 */
[----:B0-----:R-:W-:Y:S02]  /*1a70*/  FSETP.GT.AND P6, PT, R41, 8.50705917302346158658e+37, PT ;  /* 0x7e8000002900780b */ /* 0x001fe40003fc4000 */
[----:B------:R-:W-:Y:S02]  /*1a80*/  SEL R17, R17, RZ, P0 ;  /* 0x000000ff11117207 */ /* 0x000fe40000000000 */
[----:B------:R-:W-:Y:S01]  /*1a90*/  SEL R18, R18, RZ, P0 ;  /* 0x000000ff12127207 */ /* 0x000fe20000000000 */
[----:B------:R-:W-:Y:S02]  /*1aa0*/  @!P1 FMUL R33, R33, 16777216 ;  /* 0x4b80000021219820 */ /* 0x000fe40000400000 */
[----:B------:R-:W-:Y:S01]  /*1ab0*/  FADD R17, R17, 0.0010000000474974513054 ;  /* 0x3a83126f11117421 */ /* 0x000fe20000000000 */
[----:B------:R-:W-:Y:S01]  /*1ac0*/  @!P1 FMUL R20, R20, 16777216 ;  /* 0x4b80000014149820 */ /* 0x000fe20000400000 */
[----:B------:R-:W-:Y:S01]  /*1ad0*/  FADD R18, R18, 0.0010000000474974513054 ;  /* 0x3a83126f12127421 */ /* 0x000fe20000000000 */
[----:B-1----:R-:W-:Y:S01]  /*1ae0*/  FMUL R30, R3, R30 ;  /* 0x0000001e031e7220 */ /* 0x002fe20000400000 */
[----:B--2---:R-:W-:Y:S01]  /*1af0*/  FSETP.GT.AND P2, PT, R4, 8.50705917302346158658e+37, PT ;  /* 0x7e8000000400780b */ /* 0x004fe20003f44000 */
[----:B------:R-:W0:Y:S01]  /*1b00*/  MUFU.SQRT R3, R17 ;  /* 0x0000001100037308 */ /* 0x000e220000002000 */
[C---:B------:R-:W-:Y:S01]  /*1b10*/  FSETP.GEU.AND P1, PT, R41.reuse, 1.175494350822287508e-38, PT ;  /* 0x008000002900780b */ /* 0x040fe20003f2e000 */
[----:B------:R-:W-:Y:S01]  /*1b20*/  @P6 FMUL R41, R41, 0.25 ;  /* 0x3e80000029296820 */ /* 0x000fe20000400000 */
[----:B------:R-:W-:-:S02]  /*1b30*/  FSEL R23, R44, 1, P6 ;  /* 0x3f8000002c177808 */ /* 0x000fc40003000000 */
[----:B------:R-:W-:-:S03]  /*1b40*/  FSETP.GEU.AND P6, PT, R4, 1.175494350822287508e-38, PT ;  /* 0x008000000400780b */ /* 0x000fc60003fce000 */
[----:B------:R-:W1:Y:S01]  /*1b50*/  MUFU.SQRT R2, R18 ;  /* 0x0000001200027308 */ /* 0x000e620000002000 */
[----:B------:R-:W-:-:S07]  /*1b60*/  FSEL R10, R44, 1, P2 ;  /* 0x3f8000002c0a7808 */ /* 0x000fce0001000000 */
[----:B------:R-:W2:Y:S01]  /*1b70*/  MUFU.RCP R16, R35 ;  /* 0x0000002300107308 */ /* 0x000ea20000001000 */
[----:B------:R-:W-:Y:S01]  /*1b80*/  @P2 FMUL R4, R4, 0.25 ;  /* 0x3e80000004042820 */ /* 0x000fe20000400000 */
[----:B------:R-:W-:-:S03]  /*1b90*/  @!P6 FMUL R10, R10, 16777216 ;  /* 0x4b8000000a0ae820 */ /* 0x000fc60000400000 */
[----:B------:R-:W-:Y:S01]  /*1ba0*/  @!P6 FMUL R4, R4, 16777216 ;  /* 0x4b8000000404e820 */ /* 0x000fe20000400000 */
[----:B0-----:R-:W-:Y:S02]  /*1bb0*/  FSETP.GT.AND P6, PT, R3, 8.50705917302346158658e+37, PT ;  /* 0x7e8000000300780b */ /* 0x001fe40003fc4000 */
[----:B-1----:R-:W-:Y:S02]  /*1bc0*/  FSETP.GT.AND P2, PT, R2, 8.50705917302346158658e+37, PT ;  /* 0x7e8000000200780b */ /* 0x002fe40003f44000 */
[----:B------:R-:W-:Y:S01]  /*1bd0*/  SEL R19, R19, RZ, P0 ;  /* 0x000000ff13137207 */ /* 0x000fe20000000000 */
[----:B--2---:R-:W-:Y:S02]  /*1be0*/  FMUL R57, R16, R37 ;  /* 0x0000002510397220 */ /* 0x004fe40000400000 */
[----:B------:R-:W0:Y:S01]  /*1bf0*/  MUFU.RCP R16, R21 ;  /* 0x0000001500107308 */ /* 0x000e220000001000 */
[----:B------:R-:W-:Y:S01]  /*1c00*/  @!P1 FMUL R41, R41, 16777216 ;  /* 0x4b80000029299820 */ /* 0x000fe20000400000 */
[----:B------:R-:W-:Y:S01]  /*1c10*/  @!P1 FMUL R23, R23, 16777216 ;  /* 0x4b80000017179820 */ /* 0x000fe20000400000 */
[----:B------:R-:W-:-:S03]  /*1c20*/  FSETP.GEU.AND P1, PT, R3, 1.175494350822287508e-38, PT ;  /* 0x008000000300780b */ /* 0x000fc60003f2e000 */
[----:B------:R-:W-:Y:S01]  /*1c30*/  @P6 FMUL R3, R3, 0.25 ;  /* 0x3e80000003036820 */ /* 0x000fe20000400000 */
[----:B------:R-:W-:Y:S01]  /*1c40*/  FSEL R11, R44, 1, P6 ;  /* 0x3f8000002c0b7808 */ /* 0x000fe20003000000 */
[----:B------:R-:W-:Y:S01]  /*1c50*/  FADD R19, R19, 0.0010000000474974513054 ;  /* 0x3a83126f13137421 */ /* 0x000fe20000000000 */
[C---:B------:R-:W-:Y:S01]  /*1c60*/  FSETP.GEU.AND P6, PT, R2.reuse, 1.175494350822287508e-38, PT ;  /* 0x008000000200780b */ /* 0x040fe20003fce000 */
[----:B------:R-:W-:Y:S01]  /*1c70*/  @P2 FMUL R2, R2, 0.25 ;  /* 0x3e80000002022820 */ /* 0x000fe20000400000 */
[----:B------:R-:W-:Y:S01]  /*1c80*/  FSEL R36, R44, 1, P2 ;  /* 0x3f8000002c247808 */ /* 0x000fe20001000000 */
[----:B------:R1:W-:Y:S01]  /*1c90*/  MUFU.RCP R17, R33 ;  /* 0x0000002100117308 */ /* 0x0003e20000001000 */
[----:B------:R-:W-:-:S07]  /*1ca0*/  ISETP.NE.AND P2, PT, R0, RZ, PT ;  /* 0x000000ff0000720c */ /* 0x000fce0003f45270 */
[----:B------:R-:W2:Y:S01]  /*1cb0*/  MUFU.SQRT R0, R19 ;  /* 0x0000001300007308 */ /* 0x000ea20000002000 */
[----:B-1----:R-:W1:Y:S01]  /*1cc0*/  LDC.64 R32, c[0x0][0x278] ;  /* 0x00009e00ff207b82 */ /* 0x002e620000000a00 */
[----:B0-----:R-:W-:-:S06]  /*1cd0*/  FMUL R29, R16, R29 ;  /* 0x0000001d101d7220 */ /* 0x001fcc0000400000 */
[----:B------:R-:W-:Y:S08]  /*1ce0*/  MUFU.RCP R31, R40 ;  /* 0x00000028001f7308 */ /* 0x000ff00000001000 */
[----:B------:R0:W3:Y:S01]  /*1cf0*/  MUFU.RCP R16, R41 ;  /* 0x0000002900107308 */ /* 0x0000e20000001000 */
[----:B------:R-:W-:Y:S01]  /*1d00*/  @!P1 FMUL R3, R3, 16777216 ;  /* 0x4b80000003039820 */ /* 0x000fe20000400000 */
[----:B0-----:R-:W0:Y:S01]  /*1d10*/  LDC.64 R40, c[0x0][0x280] ;  /* 0x0000a000ff287b82 */ /* 0x001e220000000a00 */
[----:B------:R-:W-:Y:S01]  /*1d20*/  @!P1 FMUL R11, R11, 16777216 ;  /* 0x4b8000000b0b9820 */ /* 0x000fe20000400000 */
[----:B--2---:R-:W-:Y:S01]  /*1d30*/  FSETP.GT.AND P1, PT, R0, 8.50705917302346158658e+37, PT ;  /* 0x7e8000000000780b */ /* 0x004fe20003f24000 */
[----:B------:R-:W-:Y:S01]  /*1d40*/  FMUL R43, R17, R20 ;  /* 0x00000014112b7220 */ /* 0x000fe20000400000 */
[----:B------:R-:W-:-:S02]  /*1d50*/  CS2R R18, SRZ ;  /* 0x0000000000127805 */ /* 0x000fc4000001ff00 */
[----:B------:R-:W-:Y:S01]  /*1d60*/  FSEL R37, R44, 1, P1 ;  /* 0x3f8000002c257808 */ /* 0x000fe20000800000 */
[----:B---3--:R-:W-:Y:S01]  /*1d70*/  FMUL R44, R16, R23 ;  /* 0x00000017102c7220 */ /* 0x008fe20000400000 */
[----:B------:R-:W-:Y:S01]  /*1d80*/  CS2R R16, SRZ ;  /* 0x0000000000107805 */ /* 0x000fe2000001ff00 */
[----:B-1----:R-:W-:-:S04]  /*1d90*/  IMAD.WIDE R20, R6, 0x4, R32 ;  /* 0x0000000406147825 */ /* 0x002fc800078e0220 */
[----:B------:R-:W-:Y:S01]  /*1da0*/  @!P6 FMUL R2, R2, 16777216 ;  /* 0x4b8000000202e820 */ /* 0x000fe20000400000 */
[----:B------:R-:W-:Y:S01]  /*1db0*/  @!P6 FMUL R36, R36, 16777216 ;  /* 0x4b8000002424e820 */ /* 0x000fe20000400000 */
[C---:B------:R-:W-:Y:S01]  /*1dc0*/  FSETP.GEU.AND P6, PT, R0.reuse, 1.175494350822287508e-38, PT ;  /* 0x008000000000780b */ /* 0x040fe20003fce000 */
[----:B------:R-:W-:Y:S01]  /*1dd0*/  FMUL R31, R31, R22 ;  /* 0x000000161f1f7220 */ /* 0x000fe20000400000 */
[----:B------:R1:W2:Y:S01]  /*1de0*/  @P0 LDG.E.EL.128 R16, desc[UR4][R20.64+-0x200] ;  /* 0xfffe000414100981 */ /* 0x0002a2000c2e1d00 */
[----:B------:R-:W-:Y:S01]  /*1df0*/  @P1 FMUL R0, R0, 0.25 ;  /* 0x3e80000000001820 */ /* 0x000fe20000400000 */
[----:B------:R-:W-:Y:S01]  /*1e00*/  ISETP.NE.AND P1, PT, R28, RZ, PT ;  /* 0x000000ff1c00720c */ /* 0x000fe20003f25270 */
[----:B------:R-:W-:Y:S01]  /*1e10*/  FMUL R48, R29, R48 ;  /* 0x000000301d307220 */ /* 0x000fe20000400000 */
[----:B------:R-:W-:Y:S02]  /*1e20*/  CS2R R22, SRZ ;  /* 0x0000000000167805 */ /* 0x000fe4000001ff00 */
[----:B-1----:R-:W-:Y:S01]  /*1e30*/  CS2R R20, SRZ ;  /* 0x0000000000147805 */ /* 0x002fe2000001ff00 */
[----:B0-----:R-:W-:-:S04]  /*1e40*/  IMAD.WIDE R28, R6, 0x4, R40 ;  /* 0x00000004061c7825 */ /* 0x001fc800078e0228 */
[----:B------:R-:W-:Y:S01]  /*1e50*/  FMUL R54, R30, R54 ;  /* 0x000000361e367220 */ /* 0x000fe20000400000 */
[----:B------:R-:W-:Y:S01]  /*1e60*/  FMUL R42, R31, R45 ;  /* 0x0000002d1f2a7220 */ /* 0x000fe20000400000 */
[----:B------:R-:W-:Y:S01]  /*1e70*/  CS2R R30, SRZ ;  /* 0x00000000001e7805 */ /* 0x000fe2000001ff00 */
[----:B------:R0:W3:Y:S01]  /*1e80*/  @P0 LDG.E.EL.128 R20, desc[UR4][R28.64+-0x200] ;  /* 0xfffe00041c140981 */ /* 0x0000e2000c2e1d00 */
[C---:B------:R-:W-:Y:S01]  /*1e90*/  IMAD.WIDE R32, R8.reuse, 0x4, R32 ;  /* 0x0000000408207825 */ /* 0x040fe200078e0220 */
[----:B------:R-:W-:Y:S02]  /*1ea0*/  CS2R R34, SRZ ;  /* 0x0000000000227805 */ /* 0x000fe4000001ff00 */
[----:B0-----:R-:W-:Y:S01]  /*1eb0*/  CS2R R28, SRZ ;  /* 0x00000000001c7805 */ /* 0x001fe2000001ff00 */
[----:B------:R-:W-:-:S05]  /*1ec0*/  IMAD.WIDE R40, R8, 0x4, R40 ;  /* 0x0000000408287825 */ /* 0x000fca00078e0228 */
[----:B------:R0:W4:Y:S02]  /*1ed0*/  @P5 LDG.E.EL.128 R28, desc[UR4][R32.64+-0x200] ;  /* 0xfffe0004201c5981 */ /* 0x000124000c2e1d00 */
[----:B0-----:R-:W-:-:S06]  /*1ee0*/  CS2R R32, SRZ ;  /* 0x0000000000207805 */ /* 0x001fcc000001ff00 */
[----:B------:R0:W5:Y:S01]  /*1ef0*/  @P5 LDG.E.EL.128 R32, desc[UR4][R40.64+-0x200] ;  /* 0xfffe000428205981 */ /* 0x000162000c2e1d00 */
[----:B------:R-:W-:Y:S01]  /*1f00*/  FMUL R55, R55, R64 ;  /* 0x0000004037377220 */ /* 0x000fe20000400000 */
[----:B------:R-:W-:Y:S02]  /*1f10*/  FMUL R56, R56, R65 ;  /* 0x0000004138387220 */ /* 0x000fe40000400000 */
[----:B------:R-:W1:Y:S01]  /*1f20*/  LDC.64 R64, c[0x0][0x2a0] ;  /* 0x0000a800ff407b82 */ /* 0x000e620000000a00 */
[----:B------:R-:W-:Y:S01]  /*1f30*/  FMUL R57, R57, R66 ;  /* 0x0000004239397220 */ /* 0x000fe20000400000 */
[----:B------:R-:W-:-:S06]  /*1f40*/  FMUL R44, R44, R67 ;  /* 0x000000432c2c7220 */ /* 0x000fcc0000400000 */
[----:B------:R-:W0:Y:S02]  /*1f50*/  LDC.64 R66, c[0x0][0x2a8] ;  /* 0x0000aa00ff427b82 */ /* 0x000e240000000a00 */
[----:B0-----:R-:W-:Y:S01]  /*1f60*/  IMAD.WIDE R40, R6, 0x4, R66 ;  /* 0x0000000406287825 */ /* 0x001fe200078e0242 */
[----:B----4-:R-:W-:Y:S02]  /*1f70*/  SEL R45, R28, RZ, P5 ;  /* 0x000000ff1c2d7207 */ /* 0x010fe40002800000 */
[----:B------:R-:W-:Y:S02]  /*1f80*/  SEL R28, R29, RZ, P5 ;  /* 0x000000ff1d1c7207 */ /* 0x000fe40002800000 */
[----:B------:R-:W-:Y:S02]  /*1f90*/  SEL R29, R30, RZ, P5 ;  /* 0x000000ff1e1d7207 */ /* 0x000fe40002800000 */
[----:B------:R-:W-:Y:S02]  /*1fa0*/  SEL R30, R31, RZ, P5 ;  /* 0x000000ff1f1e7207 */ /* 0x000fe40002800000 */
[----:B-----5:R-:W-:-:S02]  /*1fb0*/  SEL R33, R33, RZ, P5 ;  /* 0x000000ff21217207 */ /* 0x020fc40002800000 */
[----:B------:R-:W-:Y:S02]  /*1fc0*/  SEL R34, R34, RZ, P5 ;  /* 0x000000ff22227207 */ /* 0x000fe40002800000 */
[----:B------:R-:W-:Y:S02]  /*1fd0*/  SEL R35, R35, RZ, P5 ;  /* 0x000000ff23237207 */ /* 0x000fe40002800000 */
[----:B------:R-:W-:Y:S01]  /*1fe0*/  SEL R32, R32, RZ, P5 ;  /* 0x000000ff20207207 */ /* 0x000fe20002800000 */
[----:B------:R-:W-:Y:S01]  /*1ff0*/  FFMA R56, R29, R56, R34 ;  /* 0x000000381d387223 */ /* 0x000fe20000000022 */
[----:B------:R-:W-:Y:S01]  /*2000*/  FFMA R55, R28, R55, R33 ;  /* 0x000000371c377223 */ /* 0x000fe20000000021 */
[----:B------:R-:W-:Y:S01]  /*2010*/  FFMA R57, R30, R57, R35 ;  /* 0x000000391e397223 */ /* 0x000fe20000000023 */
[----:B------:R-:W-:Y:S01]  /*2020*/  CS2R R28, SRZ ;  /* 0x00000000001c7805 */ /* 0x000fe2000001ff00 */
[----:B------:R-:W-:Y:S01]  /*2030*/  FFMA R54, R45, R54, R32 ;  /* 0x000000362d367223 */ /* 0x000fe20000000020 */
[----:B------:R-:W-:Y:S01]  /*2040*/  CS2R R30, SRZ ;  /* 0x00000000001e7805 */ /* 0x000fe2000001ff00 */
[----:B-1----:R-:W-:Y:S01]  /*2050*/  IMAD.WIDE R32, R6, 0x4, R64 ;  /* 0x0000000406207825 */ /* 0x002fe200078e0240 */
[----:B------:R-:W-:-:S04]  /*2060*/  CS2R R34, SRZ ;  /* 0x0000000000227805 */ /* 0x000fc8000001ff00 */
[----:B------:R0:W4:Y:S02]  /*2070*/  @P4 LDG.E.EL.128 R28, desc[UR4][R32.64+-0x380] ;  /* 0xfffc8004201c4981 */ /* 0x000124000c2e1d00 */
[----:B0-----:R-:W-:-:S06]  /*2080*/  CS2R R32, SRZ ;  /* 0x0000000000207805 */ /* 0x001fcc000001ff00 */
[----:B------:R-:W5:Y:S01]  /*2090*/  @P4 LDG.E.EL.128 R32, desc[UR4][R40.64+-0x380] ;  /* 0xfffc800428204981 */ /* 0x000f62000c2e1d00 */
[----:B------:R-:W-:Y:S01]  /*20a0*/  FMUL R43, R43, R50 ;  /* 0x000000322b2b7220 */ /* 0x000fe20000400000 */
        /* <DEDUP_REMOVED lines=14> */
[----:B------:R-:W-:Y:S01]  /*2190*/  IMAD.WIDE R32, R8, 0x4, R64 ;  /* 0x0000000408207825 */ /* 0x000fe200078e0240 */
[----:B------:R-:W-:-:S04]  /*21a0*/  CS2R R34, SRZ ;  /* 0x0000000000227805 */ /* 0x000fc8000001ff00 */
[----:B------:R0:W4:Y:S01]  /*21b0*/  @P3 LDG.E.EL.128 R28, desc[UR4][R32.64+-0x380] ;  /* 0xfffc8004201c3981 */ /* 0x000122000c2e1d00 */
[----:B------:R-:W-:Y:S02]  /*21c0*/  IMAD.WIDE R44, R8, 0x4, R66 ;  /* 0x00000004082c7825 */ /* 0x000fe400078e0242 */
[----:B------:R-:W1:Y:S01]  /*21d0*/  LDC.64 R66, c[0x0][0x228] ;  /* 0x00008a00ff427b82 */ /* 0x000e620000000a00 */
[----:B0-----:R-:W-:-:S06]  /*21e0*/  CS2R R32, SRZ ;  /* 0x0000000000207805 */ /* 0x001fcc000001ff00 */
[----:B------:R-:W5:Y:S01]  /*21f0*/  @P3 LDG.E.EL.128 R32, desc[UR4][R44.64+-0x380] ;  /* 0xfffc80042c203981 */ /* 0x000f62000c2e1d00 */
[----:B----4-:R-:W-:Y:S02]  /*2200*/  SEL R48, R30, RZ, P3 ;  /* 0x000000ff1e307207 */ /* 0x010fe40001800000 */
[----:B------:R-:W-:Y:S02]  /*2210*/  SEL R65, R31, RZ, P3 ;  /* 0x000000ff1f417207 */ /* 0x000fe40001800000 */
[----:B-----5:R-:W-:Y:S02]  /*2220*/  SEL R30, R33, RZ, P3 ;  /* 0x000000ff211e7207 */ /* 0x020fe40001800000 */
[----:B------:R-:W-:Y:S02]  /*2230*/  SEL R31, R32, RZ, P3 ;  /* 0x000000ff201f7207 */ /* 0x000fe40001800000 */
[----:B------:R-:W-:Y:S02]  /*2240*/  SEL R33, R34, RZ, P3 ;  /* 0x000000ff22217207 */ /* 0x000fe40001800000 */
[----:B------:R-:W-:-:S03]  /*2250*/  SEL R32, R35, RZ, P3 ;  /* 0x000000ff23207207 */ /* 0x000fc60001800000 */
[----:B------:R-:W-:Y:S02]  /*2260*/  FFMA R49, R48, R49, R33 ;  /* 0x0000003130317223 */ /* 0x000fe40000000021 */
[----:B------:R-:W-:Y:S02]  /*2270*/  FFMA R48, R65, R46, R32 ;  /* 0x0000002e41307223 */ /* 0x000fe40000000020 */
[----:B------:R-:W0:Y:S01]  /*2280*/  LDC.64 R64, c[0x0][0x230] ;  /* 0x00008c00ff407b82 */ /* 0x000e220000000a00 */
[----:B------:R-:W-:Y:S02]  /*2290*/  SEL R28, R28, RZ, P3 ;  /* 0x000000ff1c1c7207 */ /* 0x000fe40001800000 */
[----:B------:R-:W-:Y:S01]  /*22a0*/  SEL R29, R29, RZ, P3 ;  /* 0x000000ff1d1d7207 */ /* 0x000fe20001800000 */
[----:B-1----:R-:W-:-:S04]  /*22b0*/  IMAD.WIDE R32, R6, 0x4, R66 ;  /* 0x0000000406207825 */ /* 0x002fc800078e0242 */
[----:B------:R-:W-:Y:S01]  /*22c0*/  FFMA R44, R28, R47, R31 ;  /* 0x0000002f1c2c7223 */ /* 0x000fe2000000001f */
[----:B------:R-:W-:Y:S01]  /*22d0*/  FFMA R45, R29, R51, R30 ;  /* 0x000000331d2d7223 */ /* 0x000fe2000000001e */
[----:B------:R-:W-:Y:S02]  /*22e0*/  CS2R R28, SRZ ;  /* 0x00000000001c7805 */ /* 0x000fe4000001ff00 */
[----:B------:R-:W-:Y:S02]  /*22f0*/  CS2R R30, SRZ ;  /* 0x00000000001e7805 */ /* 0x000fe4000001ff00 */
[----:B------:R-:W-:-:S04]  /*2300*/  CS2R R34, SRZ ;  /* 0x0000000000227805 */ /* 0x000fc8000001ff00 */
[----:B------:R1:W4:Y:S01]  /*2310*/  @P2 LDG.E.EL.128 R28, desc[UR4][R32.64] ;  /* 0x00000004201c2981 */ /* 0x000322000c2e1d00 */
[----:B0-----:R-:W-:Y:S01]  /*2320*/  IMAD.WIDE R46, R6, 0x4, R64 ;  /* 0x00000004062e7825 */ /* 0x001fe200078e0240 */
[----:B-1----:R-:W-:-:S06]  /*2330*/  CS2R R32, SRZ ;  /* 0x0000000000207805 */ /* 0x002fcc000001ff00 */
[----:B------:R0:W5:Y:S02]  /*2340*/  @P2 LDG.E.EL.128 R32, desc[UR4][R46.64] ;  /* 0x000000042e202981 */ /* 0x000164000c2e1d00 */
        /* <DEDUP_REMOVED lines=17> */
[----:B------:R0:W4:Y:S02]  /*2460*/  @P1 LDG.E.EL.128 R28, desc[UR4][R32.64] ;  /* 0x00000004201c1981 */ /* 0x000124000c2e1d00 */
[----:B0-----:R-:W-:-:S06]  /*2470*/  CS2R R32, SRZ ;  /* 0x0000000000207805 */ /* 0x001fcc000001ff00 */
[----:B------:R3:W5:Y:S01]  /*2480*/  @P1 LDG.E.EL.128 R32, desc[UR4][R46.64] ;  /* 0x000000042e201981 */ /* 0x000762000c2e1d00 */
[----:B------:R-:W-:Y:S02]  /*2490*/  SEL R24, R24, RZ, P0 ;  /* 0x000000ff18187207 */ /* 0x000fe40000000000 */
[----:B------:R-:W-:Y:S02]  /*24a0*/  SEL R25, R25, RZ, P0 ;  /* 0x000000ff19197207 */ /* 0x000fe40000000000 */
[----:B------:R-:W-:Y:S02]  /*24b0*/  SEL R26, R26, RZ, P0 ;  /* 0x000000ff1a1a7207 */ /* 0x000fe40000000000 */
[----:B------:R-:W-:Y:S02]  /*24c0*/  SEL R27, R27, RZ, P0 ;  /* 0x000000ff1b1b7207 */ /* 0x000fe40000000000 */
[----:B---3--:R-:W-:Y:S02]  /*24d0*/  SEL R47, R20, RZ, P0 ;  /* 0x000000ff142f7207 */ /* 0x008fe40000000000 */
[----:B------:R-:W-:-:S02]  /*24e0*/  SEL R20, R21, RZ, P0 ;  /* 0x000000ff15147207 */ /* 0x000fc40000000000 */
[----:B------:R-:W-:Y:S02]  /*24f0*/  SEL R21, R22, RZ, P0 ;  /* 0x000000ff16157207 */ /* 0x000fe40000000000 */
[----:B------:R-:W-:Y:S02]  /*2500*/  SEL R46, R13, RZ, P0 ;  /* 0x000000ff0d2e7207 */ /* 0x000fe40000000000 */
[----:B--2---:R-:W-:Y:S02]  /*2510*/  SEL R16, R16, RZ, P0 ;  /* 0x000000ff10107207 */ /* 0x004fe40000000000 */
[----:B------:R-:W-:Y:S02]  /*2520*/  SEL R17, R17, RZ, P0 ;  /* 0x000000ff11117207 */ /* 0x000fe40000000000 */
[----:B------:R-:W-:Y:S02]  /*2530*/  SEL R18, R18, RZ, P0 ;  /* 0x000000ff12127207 */ /* 0x000fe40000000000 */
[----:B------:R-:W-:-:S02]  /*2540*/  SEL R19, R19, RZ, P0 ;  /* 0x000000ff13137207 */ /* 0x000fc40000000000 */
[----:B------:R-:W-:Y:S01]  /*2550*/  SEL R22, R23, RZ, P0 ;  /* 0x000000ff17167207 */ /* 0x000fe20000000000 */
[----:B------:R-:W-:-:S06]  /*2560*/  @!P6 FMUL R0, R0, 16777216 ;  /* 0x4b8000000000e820 */ /* 0x000fcc0000400000 */
[----:B------:R-:W-:Y:S01]  /*2570*/  MUFU.RCP R0, R0 ;  /* 0x0000000000007308 */ /* 0x000fe20000001000 */
[----:B------:R-:W-:Y:S01]  /*2580*/  @!P6 FMUL R37, R37, 16777216 ;  /* 0x4b8000002525e820 */ /* 0x000fe20000400000 */
[----:B------:R-:W-:Y:S01]  /*2590*/  FADD R25, R25, -R46 ;  /* 0x8000002e19197221 */ /* 0x000fe20000000000 */
[----:B----4-:R-:W-:Y:S02]  /*25a0*/  SEL R58, R30, RZ, P1 ;  /* 0x000000ff1e3a7207 */ /* 0x010fe40000800000 */
[----:B------:R-:W-:Y:S02]  /*25b0*/  SEL R29, R29, RZ, P1 ;  /* 0x000000ff1d1d7207 */ /* 0x000fe40000800000 */
[----:B------:R-:W-:Y:S02]  /*25c0*/  SEL R28, R28, RZ, P1 ;  /* 0x000000ff1c1c7207 */ /* 0x000fe40000800000 */
[----:B------:R-:W-:Y:S02]  /*25d0*/  SEL R31, R31, RZ, P1 ;  /* 0x000000ff1f1f7207 */ /* 0x000fe40000800000 */
[----:B-----5:R-:W-:-:S02]  /*25e0*/  SEL R30, R33, RZ, P1 ;  /* 0x000000ff211e7207 */ /* 0x020fc40000800000 */
[----:B------:R-:W-:Y:S02]  /*25f0*/  SEL R33, R34, RZ, P1 ;  /* 0x000000ff22217207 */ /* 0x000fe40000800000 */
[----:B------:R-:W0:Y:S01]  /*2600*/  MUFU.RCP R34, R5 ;  /* 0x0000000500227308 */ /* 0x000e220000001000 */
[----:B------:R-:W-:Y:S01]  /*2610*/  SEL R59, R32, RZ, P1 ;  /* 0x000000ff203b7207 */ /* 0x000fe20000800000 */
[----:B------:R-:W-:Y:S01]  /*2620*/  FFMA R30, R29, R68, R30 ;  /* 0x000000441d1e7223 */ /* 0x000fe2000000001e */
[----:B------:R-:W-:Y:S02]  /*2630*/  SEL R32, R35, RZ, P1 ;  /* 0x000000ff23207207 */ /* 0x000fe40000800000 */
[----:B------:R-:W-:Y:S01]  /*2640*/  FSETP.GEU.AND P1, PT, R48, RZ, PT ;  /* 0x000000ff3000720b */ /* 0x000fe20003f2e000 */
[----:B------:R-:W-:Y:S01]  /*2650*/  FFMA R29, R28, R69, R59 ;  /* 0x000000451c1d7223 */ /* 0x000fe2000000003b */
[----:B------:R-:W-:Y:S02]  /*2660*/  FFMA R28, R58, R62, R33 ;  /* 0x0000003e3a1c7223 */ /* 0x000fe40000000021 */
[----:B------:R-:W-:Y:S01]  /*2670*/  SEL R33, RZ, 0x1, P1 ;  /* 0x00000001ff217807 */ /* 0x000fe20000800000 */
[----:B------:R-:W2:Y:S01]  /*2680*/  LDL.LU R62, [R1+0x4] ;  /* 0x00000400013e7983 */ /* 0x000ea20000300800 */
[----:B------:R-:W-:Y:S01]  /*2690*/  FSETP.GEU.AND P1, PT, R29, RZ, PT ;  /* 0x000000ff1d00720b */ /* 0x000fe20003f2e000 */
[----:B0-----:R-:W-:-:S03]  /*26a0*/  FMUL R9, R34, R9 ;  /* 0x0000000922097220 */ /* 0x001fc60000400000 */
[----:B------:R-:W-:Y:S02]  /*26b0*/  SEL R34, RZ, 0x1, P1 ;  /* 0x00000001ff227807 */ /* 0x000fe40000800000 */
[----:B------:R-:W-:Y:S01]  /*26c0*/  FSETP.GEU.AND P1, PT, R30, RZ, PT ;  /* 0x000000ff1e00720b */ /* 0x000fe20003f2e000 */
[----:B------:R-:W-:Y:S02]  /*26d0*/  FMUL R9, R9, R39 ;  /* 0x0000002709097220 */ /* 0x000fe40000400000 */
[----:B------:R-:W3:Y:S01]  /*26e0*/  LDL.LU R39, [R1] ;  /* 0x0000000001277983 */ /* 0x000ee20000300800 */
[----:B------:R-:W-:Y:S01]  /*26f0*/  SEL R35, RZ, 0x1fffe, P1 ;  /* 0x0001fffeff237807 */ /* 0x000fe20000800000 */
[----:B------:R-:W-:Y:S01]  /*2700*/  FFMA R5, R31, R9, R32 ;  /* 0x000000091f057223 */ /* 0x000fe20000000020 */
[----:B------:R-:W-:-:S04]  /*2710*/  FSETP.GEU.AND P1, PT, R28, RZ, PT ;  /* 0x000000ff1c00720b */ /* 0x000fc80003f2e000 */
[----:B------:R-:W-:Y:S02]  /*2720*/  SEL R31, RZ, 0x4, P1 ;  /* 0x00000004ff1f7807 */ /* 0x000fe40000800000 */
[----:B------:R-:W-:Y:S01]  /*2730*/  FSETP.GEU.AND P1, PT, R5, RZ, PT ;  /* 0x000000ff0500720b */ /* 0x000fe20003f2e000 */
[----:B------:R-:W-:-:S03]  /*2740*/  IMAD.IADD R34, R34, 0x1, R35 ;  /* 0x0000000122227824 */ /* 0x000fc600078e0223 */
[----:B------:R-:W-:Y:S02]  /*2750*/  SEL R32, RZ, 0x7fff8, P1 ;  /* 0x0007fff8ff207807 */ /* 0x000fe40000800000 */
[----:B------:R-:W-:Y:S02]  /*2760*/  FSETP.GEU.AND P1, PT, R52, RZ, PT ;  /* 0x000000ff3400720b */ /* 0x000fe40003f2e000 */
[----:B------:R-:W-:Y:S02]  /*2770*/  LOP3.LUT R34, R34, 0x3, RZ, 0xc0, !PT ;  /* 0x0000000322227812 */ /* 0x000fe400078ec0ff */
[----:B------:R-:W-:Y:S02]  /*2780*/  SEL R9, RZ, 0x1, P1 ;  /* 0x00000001ff097807 */ /* 0x000fe40000800000 */
[----:B------:R-:W-:Y:S02]  /*2790*/  FSETP.GEU.AND P1, PT, R51, RZ, PT ;  /* 0x000000ff3300720b */ /* 0x000fe40003f2e000 */
[----:B------:R-:W-:-:S02]  /*27a0*/  IADD3 R31, R34, R32, R31 ;  /* 0x00000020221f7210 */ /* 0x000fc40007ffe01f */
[----:B------:R-:W-:Y:S02]  /*27b0*/  SEL R34, RZ, 0x1fffe, P1 ;  /* 0x0001fffeff227807 */ /* 0x000fe40000800000 */
[----:B------:R-:W-:-:S03]  /*27c0*/  FSETP.GEU.AND P1, PT, R50, RZ, PT ;  /* 0x000000ff3200720b */ /* 0x000fc60003f2e000 */
[----:B------:R-:W-:Y:S01]  /*27d0*/  IMAD.IADD R34, R9, 0x1, R34 ;  /* 0x0000000109227824 */ /* 0x000fe200078e0222 */
        /* <DEDUP_REMOVED lines=13> */
[----:B------:R-:W-:Y:S02]  /*28b0*/  SEL R35, R12, RZ, P0 ;  /* 0x000000ff0c237207 */ /* 0x000fe40000000000 */
[----:B------:R-:W-:-:S02]  /*28c0*/  IADD3 R9, R33, R34, R9 ;  /* 0x0000002221097210 */ /* 0x000fc40007ffe009 */
[----:B------:R-:W-:Y:S02]  /*28d0*/  SEL R34, R15, RZ, P0 ;  /* 0x000000ff0f227207 */ /* 0x000fe40000000000 */
[----:B------:R-:W-:Y:S02]  /*28e0*/  SEL R33, R14, RZ, P0 ;  /* 0x000000ff0e217207 */ /* 0x000fe40000000000 */
[----:B------:R-:W-:-:S04]  /*28f0*/  FSETP.GEU.AND P0, PT, R42, RZ, PT ;  /* 0x000000ff2a00720b */ /* 0x000fc80003f0e000 */
[----:B------:R-:W-:Y:S02]  /*2900*/  SEL R13, RZ, 0x1fffe, P0 ;  /* 0x0001fffeff0d7807 */ /* 0x000fe40000000000 */
[----:B------:R-:W-:Y:S02]  /*2910*/  FSETP.GEU.AND P0, PT, R40, RZ, PT ;  /* 0x000000ff2800720b */ /* 0x000fe40003f0e000 */
[----:B------:R-:W-:Y:S02]  /*2920*/  FSETP.GEU.AND P1, PT, R41, RZ, PT ;  /* 0x000000ff2900720b */ /* 0x000fe40003f2e000 */
[----:B------:R-:W-:-:S05]  /*2930*/  SEL R12, RZ, 0x1, P0 ;  /* 0x00000001ff0c7807 */ /* 0x000fca0000000000 */
[----:B------:R-:W-:Y:S01]  /*2940*/  IMAD.IADD R14, R12, 0x1, R13 ;  /* 0x000000010c0e7824 */ /* 0x000fe200078e020d */
[----:B------:R-:W-:Y:S02]  /*2950*/  SEL R12, RZ, 0x4, P1 ;  /* 0x00000004ff0c7807 */ /* 0x000fe40000800000 */
[----:B------:R-:W-:Y:S02]  /*2960*/  FSETP.GEU.AND P1, PT, R43, RZ, PT ;  /* 0x000000ff2b00720b */ /* 0x000fe40003f2e000 */
[----:B------:R-:W-:Y:S02]  /*2970*/  LOP3.LUT R14, R14, 0x3, RZ, 0xc0, !PT ;  /* 0x000000030e0e7812 */ /* 0x000fe400078ec0ff */
[----:B------:R-:W-:Y:S02]  /*2980*/  SEL R13, RZ, 0x7fff8, P1 ;  /* 0x0007fff8ff0d7807 */ /* 0x000fe40000800000 */
[----:B------:R-:W-:Y:S02]  /*2990*/  FSETP.GEU.AND P1, PT, R54, RZ, PT ;  /* 0x000000ff3600720b */ /* 0x000fe40003f2e000 */
[----:B------:R-:W-:-:S02]  /*29a0*/  IADD3 R23, R14, R13, R12 ;  /* 0x0000000d0e177210 */ /* 0x000fc40007ffe00c */
[----:B------:R-:W-:Y:S01]  /*29b0*/  FSEL R12, R54, RZ, P1 ;  /* 0x000000ff360c7208 */ /* 0x000fe20000800000 */
[----:B------:R-:W-:Y:S01]  /*29c0*/  IMAD.SHL.U32 R31, R31, 0x100, RZ ;  /* 0x000001001f1f7824 */ /* 0x000fe200078e00ff */
[----:B------:R-:W-:-:S05]  /*29d0*/  LOP3.LUT R54, R23, 0xf, RZ, 0xc0, !PT ;  /* 0x0000000f17367812 */ /* 0x000fca00078ec0ff */
[----:B------:R-:W-:Y:S01]  /*29e0*/  IMAD R54, R9, 0x10, R54 ;  /* 0x0000001009367824 */ /* 0x000fe200078e0236 */
[----:B------:R-:W-:-:S04]  /*29f0*/  LOP3.LUT R9, R31, 0xf00, RZ, 0xe2, !PT ;  /* 0x00000f001f097812 */ /* 0x000fc800078ee2ff */
[----:B------:R-:W-:Y:S01]  /*2a00*/  LOP3.LUT R54, R54, 0xff, RZ, 0xc0, !PT ;  /* 0x000000ff36367812 */ /* 0x000fe200078ec0ff */
[----:B------:R-:W-:Y:S01]  /*2a10*/  IMAD R9, R32, 0x1000, R9 ;  /* 0x0000100020097824 */ /* 0x000fe200078e0209 */
[----:B------:R-:W-:-:S03]  /*2a20*/  FSETP.GEU.AND P1, PT, R55, RZ, PT ;  /* 0x000000ff3700720b */ /* 0x000fc60003f2e000 */
[----:B------:R-:W-:Y:S01]  /*2a30*/  IMAD.IADD R9, R9, 0x1, R54 ;  /* 0x0000000109097824 */ /* 0x000fe200078e0236 */
[----:B------:R-:W-:Y:S02]  /*2a40*/  FSEL R13, R55, RZ, P1 ;  /* 0x000000ff370d7208 */ /* 0x000fe40000800000 */
[C---:B------:R-:W-:Y:S02]  /*2a50*/  FSETP.GEU.AND P1, PT, R56.reuse, RZ, PT ;  /* 0x000000ff3800720b */ /* 0x040fe40003f2e000 */
[----:B------:R-:W-:Y:S02]  /*2a60*/  LOP3.LUT R9, R9, 0xffff, RZ, 0xc0, !PT ;  /* 0x0000ffff09097812 */ /* 0x000fe400078ec0ff */
[----:B------:R-:W-:Y:S02]  /*2a70*/  FSEL R14, R56, RZ, P1 ;  /* 0x000000ff380e7208 */ /* 0x000fe40000800000 */
[----:B------:R-:W-:Y:S02]  /*2a80*/  SHF.R.U32.HI R23, RZ, 0x7, R9 ;  /* 0x00000007ff177819 */ /* 0x000fe40000011609 */
[----:B------:R-:W-:-:S02]  /*2a90*/  FSETP.GEU.AND P1, PT, R57, RZ, PT ;  /* 0x000000ff3900720b */ /* 0x000fc40003f2e000 */
[----:B------:R-:W-:Y:S02]  /*2aa0*/  LOP3.LUT R23, R23, 0x1, RZ, 0xc0, !PT ;  /* 0x0000000117177812 */ /* 0x000fe400078ec0ff */
[----:B------:R-:W-:Y:S02]  /*2ab0*/  FSEL R15, R57, RZ, P1 ;  /* 0x000000ff390f7208 */ /* 0x000fe40000800000 */
[----:B------:R-:W-:Y:S02]  /*2ac0*/  ISETP.NE.U32.AND P1, PT, R23, 0x1, PT ;  /* 0x000000011700780c */ /* 0x000fe40003f25070 */
[----:B------:R-:W-:-:S04]  /*2ad0*/  SHF.R.U32.HI R23, RZ, 0x6, R9 ;  /* 0x00000006ff177819 */ /* 0x000fc80000011609 */
        /* <DEDUP_REMOVED lines=11> */
[----:B------:R-:W0:Y:S02]  /*2b90*/  MUFU.RCP R23, R4 ;  /* 0x0000000400177308 */ /* 0x000e240000001000 */
[----:B0-----:R-:W-:-:S06]  /*2ba0*/  FMUL R23, R23, R10 ;  /* 0x0000000a17177220 */ /* 0x001fcc0000400000 */
[----:B------:R-:W0:Y:S01]  /*2bb0*/  MUFU.RCP R10, R3 ;  /* 0x00000003000a7308 */ /* 0x000e220000001000 */
[----:B------:R-:W-:Y:S01]  /*2bc0*/  FMUL R32, R0, R37 ;  /* 0x0000002500207220 */ /* 0x000fe20000400000 */
[--C-:B------:R-:W-:Y:S02]  /*2bd0*/  SHF.R.U32.HI R0, RZ, 0x3, R9.reuse ;  /* 0x00000003ff007819 */ /* 0x100fe40000011609 */
[----:B------:R-:W-:Y:S02]  /*2be0*/  SHF.R.U32.HI R4, RZ, 0x2, R9 ;  /* 0x00000002ff047819 */ /* 0x000fe40000011609 */
[----:B------:R-:W-:Y:S01]  /*2bf0*/  LOP3.LUT R0, R0, 0x1, RZ, 0xc0, !PT ;  /* 0x0000000100007812 */ /* 0x000fe200078ec0ff */
[----:B0-----:R-:W-:Y:S02]  /*2c00*/  FMUL R10, R10, R11 ;  /* 0x0000000b0a0a7220 */ /* 0x001fe40000400000 */
[----:B------:R0:W1:Y:S01]  /*2c10*/  MUFU.RCP R11, R2 ;  /* 0x00000002000b7308 */ /* 0x0000620000001000 */
[----:B------:R-:W-:-:S02]  /*2c20*/  FSEL R40, R40, RZ, P0 ;  /* 0x000000ff28287208 */ /* 0x000fc40000000000 */
[----:B0-----:R-:W-:Y:S02]  /*2c30*/  LOP3.LUT R2, R8, 0xffffffc0, RZ, 0xc0, !PT ;  /* 0xffffffc008027812 */ /* 0x001fe400078ec0ff */
[----:B------:R-:W-:Y:S02]  /*2c40*/  ISETP.NE.U32.AND P0, PT, R0, 0x1, PT ;  /* 0x000000010000780c */ /* 0x000fe40003f05070 */
[----:B------:R-:W-:Y:S02]  /*2c50*/  ISETP.NE.AND P2, PT, R2, 0x40, PT ;  /* 0x000000400200780c */ /* 0x000fe40003f45270 */
[----:B------:R-:W0:Y:S01]  /*2c60*/  LDC.64 R2, c[0x0][0x248] ;  /* 0x00009200ff027b82 */ /* 0x000e220000000a00 */
[----:B------:R-:W-:Y:S02]  /*2c70*/  LOP3.LUT R4, R4, 0x1, RZ, 0xc0, !PT ;  /* 0x0000000104047812 */ /* 0x000fe400078ec0ff */
[----:B------:R-:W-:Y:S02]  /*2c80*/  SHF.R.U32.HI R0, RZ, 0x1, R9 ;  /* 0x00000001ff007819 */ /* 0x000fe40000011609 */
[----:B------:R-:W-:-:S02]  /*2c90*/  FSEL R43, R43, RZ, P0 ;  /* 0x000000ff2b2b7208 */ /* 0x000fc40000000000 */
[----:B------:R-:W-:Y:S02]  /*2ca0*/  ISETP.NE.U32.AND P0, PT, R4, 0x1, PT ;  /* 0x000000010400780c */ /* 0x000fe40003f05070 */
[----:B------:R-:W-:Y:S02]  /*2cb0*/  LOP3.LUT R0, R0, 0x1, RZ, 0xc0, !PT ;  /* 0x0000000100007812 */ /* 0x000fe400078ec0ff */
[----:B------:R-:W-:Y:S02]  /*2cc0*/  FSEL R41, R41, RZ, P0 ;  /* 0x000000ff29297208 */ /* 0x000fe40000000000 */
[----:B------:R-:W-:Y:S01]  /*2cd0*/  ISETP.NE.U32.AND P0, PT, R0, 0x1, PT ;  /* 0x000000010000780c */ /* 0x000fe20003f05070 */
[----:B------:R-:W-:Y:S01]  /*2ce0*/  FADD R27, R27, -R34 ;  /* 0x800000221b1b7221 */ /* 0x000fe20000000000 */
[----:B------:R-:W-:Y:S01]  /*2cf0*/  FADD R26, R26, -R33 ;  /* 0x800000211a1a7221 */ /* 0x000fe20000000000 */
[----:B-1----:R-:W-:Y:S01]  /*2d00*/  FMUL R11, R11, R36 ;  /* 0x000000240b0b7220 */ /* 0x002fe20000400000 */
[----:B------:R-:W-:-:S02]  /*2d10*/  FSEL R42, R42, RZ, P0 ;  /* 0x000000ff2a2a7208 */ /* 0x000fc40000000000 */
[----:B------:R-:W-:Y:S01]  /*2d20*/  ISETP.LT.AND P0, PT, R7, 0x158880, !P2 ;  /* 0x001588800700780c */ /* 0x000fe20005701270 */
[----:B------:R-:W-:Y:S01]  /*2d30*/  FADD R24, R24, -R35 ;  /* 0x8000002318187221 */ /* 0x000fe20000000000 */
[----:B------:R-:W-:Y:S01]  /*2d40*/  FMUL R25, R10, R25 ;  /* 0x000000190a197220 */ /* 0x000fe20000400000 */
[----:B------:R-:W-:Y:S01]  /*2d50*/  FMUL R26, R11, R26 ;  /* 0x0000001a0b1a7220 */ /* 0x000fe20000400000 */
[----:B------:R-:W-:Y:S01]  /*2d60*/  FMUL R27, R32, R27 ;  /* 0x0000001b201b7220 */ /* 0x000fe20000400000 */
[----:B------:R-:W-:Y:S01]  /*2d70*/  FMUL R24, R23, R24 ;  /* 0x0000001817187220 */ /* 0x000fe20000400000 */
[----:B------:R-:W-:Y:S01]  /*2d80*/  FFMA R17, R17, R25, R20 ;  /* 0x0000001911117223 */ /* 0x000fe20000000014 */
[----:B------:R-:W-:Y:S01]  /*2d90*/  FFMA R18, R18, R26, R21 ;  /* 0x0000001a12127223 */ /* 0x000fe20000000015 */
[----:B------:R-:W-:Y:S01]  /*2da0*/  FFMA R19, R19, R27, R22 ;  /* 0x0000001b13137223 */ /* 0x000fe20000000016 */
[----:B------:R-:W-:Y:S02]  /*2db0*/  CS2R R20, SRZ ;  /* 0x0000000000147805 */ /* 0x000fe4000001ff00 */
[----:B------:R-:W-:Y:S01]  /*2dc0*/  CS2R R22, SRZ ;  /* 0x0000000000167805 */ /* 0x000fe2000001ff00 */
[----:B0-----:R-:W-:-:S05]  /*2dd0*/  IMAD.WIDE R10, R8, 0x4, R2 ;  /* 0x00000004080a7825 */ /* 0x001fca00078e0202 */
[----:B------:R-:W4:Y:S01]  /*2de0*/  @P0 LDG.E.EL.128 R20, desc[UR4][R10.64+-0x100] ;  /* 0xffff00040a140981 */ /* 0x000f22000c2e1d00 */
[----:B------:R-:W-:Y:S01]  /*2df0*/  FFMA R16, R16, R24, R47 ;  /* 0x0000001810107223 */ /* 0x000fe2000000002f */
[----:B------:R-:W-:-:S04]  /*2e00*/  FSEL R48, R48, RZ, P1 ;  /* 0x000000ff30307208 */ /* 0x000fc80000800000 */
[----:B------:R-:W-:-:S04]  /*2e10*/  FSETP.GEU.AND P1, PT, R16, RZ, PT ;  /* 0x000000ff1000720b */ /* 0x000fc80003f2e000 */
[----:B------:R-:W-:Y:S02]  /*2e20*/  FSEL R16, R16, RZ, P1 ;  /* 0x000000ff10107208 */ /* 0x000fe40000800000 */
[----:B------:R-:W-:-:S04]  /*2e30*/  FSETP.GEU.AND P1, PT, R17, RZ, PT ;  /* 0x000000ff1100720b */ /* 0x000fc80003f2e000 */
[----:B------:R-:W-:Y:S02]  /*2e40*/  FSEL R17, R17, RZ, P1 ;  /* 0x000000ff11117208 */ /* 0x000fe40000800000 */
[----:B------:R-:W-:Y:S02]  /*2e50*/  FSETP.GEU.AND P1, PT, R18, RZ, PT ;  /* 0x000000ff1200720b */ /* 0x000fe40003f2e000 */
[----:B------:R-:W-:Y:S02]  /*2e60*/  LOP3.LUT R0, R6, 0xffffffc0, RZ, 0xc0, !PT ;  /* 0xffffffc006007812 */ /* 0x000fe400078ec0ff */
[----:B------:R-:W-:Y:S02]  /*2e70*/  FSEL R18, R18, RZ, P1 ;  /* 0x000000ff12127208 */ /* 0x000fe40000800000 */
[----:B------:R-:W-:-:S04]  /*2e80*/  FSETP.GEU.AND P1, PT, R19, RZ, PT ;  /* 0x000000ff1300720b */ /* 0x000fc80003f2e000 */
[----:B------:R-:W-:Y:S02]  /*2e90*/  FSEL R19, R19, RZ, P1 ;  /* 0x000000ff13137208 */ /* 0x000fe40000800000 */
[----:B------:R-:W-:Y:S02]  /*2ea0*/  ISETP.NE.AND P1, PT, R0, 0x40, PT ;  /* 0x000000400000780c */ /* 0x000fe40003f25270 */
[----:B------:R-:W-:Y:S01]  /*2eb0*/  ISETP.GT.AND P6, PT, R8, 0xdf, PT ;  /* 0x000000df0800780c */ /* 0x000fe20003fc4270 */
[----:B------:R-:W-:Y:S01]  /*2ec0*/  IMAD.MOV.U32 R66, RZ, RZ, 0x3e800000 ;  /* 0x3e800000ff427424 */ /* 0x000fe200078e00ff */
[----:B--2---:R-:W-:Y:S02]  /*2ed0*/  IADD3 R62, P4, R62, UR6, RZ ;  /* 0x000000063e3e7c10 */ /* 0x004fe4000ff9e0ff */
[----:B---3--:R-:W-:-:S13]  /*2ee0*/  ISETP.GE.U32.AND P5, PT, R39, 0x60, PT ;  /* 0x000000602700780c */ /* 0x008fda0003fa6070 */
[----:B------:R-:W-:Y:S02]  /*2ef0*/  @P5 FSEL R12, R44, RZ, P6 ;  /* 0x000000ff2c0c5208 */ /* 0x000fe40003000000 */
[----:B------:R-:W-:Y:S02]  /*2f00*/  @P5 FSEL R13, R45, RZ, P6 ;  /* 0x000000ff2d0d5208 */ /* 0x000fe40003000000 */
[----:B------:R-:W-:Y:S02]  /*2f10*/  @P5 FSEL R14, R49, RZ, P6 ;  /* 0x000000ff310e5208 */ /* 0x000fe40003000000 */
[----:B------:R-:W-:Y:S02]  /*2f20*/  @P5 FSEL R15, R48, RZ, P6 ;  /* 0x000000ff300f5208 */ /* 0x000fe40003000000 */
[----:B------:R-:W-:Y:S02]  /*2f30*/  ISETP.GE.U32.AND P5, PT, R63, 0x60, PT ;  /* 0x000000603f00780c */ /* 0x000fe40003fa6070 */
[----:B------:R-:W-:-:S02]  /*2f40*/  IADD3.X R63, R61, UR7, RZ, P4, !PT ;  /* 0x000000073d3f7c10 */ /* 0x000fc4000a7fe4ff */
[----:B------:R-:W-:-:S04]  /*2f50*/  IADD3 R60, P4, R60, UR6, RZ ;  /* 0x000000063c3c7c10 */ /* 0x000fc8000ff9e0ff */
[----:B------:R-:W-:Y:S01]  /*2f60*/  IADD3.X R61, R38, UR7, RZ, P4, !PT ;  /* 0x00000007263d7c10 */ /* 0x000fe2000a7fe4ff */
[----:B------:R-:W-:Y:S02]  /*2f70*/  VIADD R67, R7, 0x200 ;  /* 0x0000020007437836 */ /* 0x000fe40000000000 */
[----:B------:R-:W-:Y:S01]  /*2f80*/  IMAD.WIDE R2, R6, 0x4, R2 ;  /* 0x0000000406027825 */ /* 0x000fe200078e0202 */
[----:B----4-:R-:W-:-:S05]  /*2f90*/  SEL R0, R20, RZ, P0 ;  /* 0x000000ff14007207 */ /* 0x010fca0000000000 */
[----:B------:R-:W-:Y:S01]  /*2fa0*/  FADD R0, R0, 0.0010000000474974513054 ;  /* 0x3a83126f00007421 */ /* 0x000fe20000000000 */
[----:B------:R-:W-:-:S05]  /*2fb0*/  SEL R4, R21, RZ, P0 ;  /* 0x000000ff15047207 */ /* 0x000fca0000000000 */
[----:B------:R-:W0:Y:S01]  /*2fc0*/  MUFU.SQRT R0, R0 ;  /* 0x0000000000007308 */ /* 0x000e220000002000 */
[----:B------:R-:W-:Y:S01]  /*2fd0*/  FADD R4, R4, 0.0010000000474974513054 ;  /* 0x3a83126f04047421 */ /* 0x000fe20000000000 */
[----:B------:R-:W-:-:S06]  /*2fe0*/  SEL R22, R22, RZ, P0 ;  /* 0x000000ff16167207 */ /* 0x000fcc0000000000 */
[----:B------:R-:W1:Y:S01]  /*2ff0*/  MUFU.SQRT R4, R4 ;  /* 0x0000000400047308 */ /* 0x000e620000002000 */
[----:B0-----:R-:W-:Y:S01]  /*3000*/  FSETP.GT.AND P3, PT, R0, 8.50705917302346158658e+37, PT ;  /* 0x7e8000000000780b */ /* 0x001fe20003f64000 */
[----:B------:R-:W-:Y:S01]  /*3010*/  FADD R32, R22, 0.0010000000474974513054 ;  /* 0x3a83126f16207421 */ /* 0x000fe20000000000 */
[----:B------:R-:W-:Y:S02]  /*3020*/  FSETP.GEU.AND P4, PT, R0, 1.175494350822287508e-38, PT ;  /* 0x008000000000780b */ /* 0x000fe40003f8e000 */
[----:B------:R-:W-:-:S03]  /*3030*/  FSEL R33, R66, 1, P3 ;  /* 0x3f80000042217808 */ /* 0x000fc60001800000 */
[----:B------:R-:W0:Y:S01]  /*3040*/  MUFU.SQRT R32, R32 ;  /* 0x0000002000207308 */ /* 0x000e220000002000 */
[----:B------:R-:W-:-:S05]  /*3050*/  SEL R23, R23, RZ, P0 ;  /* 0x000000ff17177207 */ /* 0x000fca0000000000 */
[----:B------:R-:W-:Y:S01]  /*3060*/  @P3 FMUL R0, R0, 0.25 ;  /* 0x3e80000000003820 */ /* 0x000fe20000400000 */
[----:B-1----:R-:W-:Y:S01]  /*3070*/  FSETP.GT.AND P3, PT, R4, 8.50705917302346158658e+37, PT ;  /* 0x7e8000000400780b */ /* 0x002fe20003f64000 */
[----:B------:R-:W-:Y:S01]  /*3080*/  FADD R31, R23, 0.0010000000474974513054 ;  /* 0x3a83126f171f7421 */ /* 0x000fe20000000000 */
[----:B------:R-:W-:Y:S01]  /*3090*/  @!P4 FMUL R33, R33, 16777216 ;  /* 0x4b8000002121c820 */ /* 0x000fe20000400000 */
[----:B------:R-:W-:Y:S01]  /*30a0*/  @!P4 FMUL R0, R0, 16777216 ;  /* 0x4b8000000000c820 */ /* 0x000fe20000400000 */
[----:B------:R-:W-:Y:S02]  /*30b0*/  FSETP.GEU.AND P4, PT, R4, 1.175494350822287508e-38, PT ;  /* 0x008000000400780b */ /* 0x000fe40003f8e000 */
[----:B------:R-:W-:Y:S01]  /*30c0*/  FSEL R34, R66, 1, P3 ;  /* 0x3f80000042227808 */ /* 0x000fe20001800000 */
[----:B------:R-:W1:Y:S06]  /*30d0*/  MUFU.SQRT R31, R31 ;  /* 0x0000001f001f7308 */ /* 0x000e6c0000002000 */
[----:B------:R-:W-:Y:S01]  /*30e0*/  @P3 FMUL R4, R4, 0.25 ;  /* 0x3e80000004043820 */ /* 0x000fe20000400000 */
[----:B0-----:R-:W-:-:S03]  /*30f0*/  FSETP.GT.AND P3, PT, R32, 8.50705917302346158658e+37, PT ;  /* 0x7e8000002000780b */ /* 0x001fc60003f64000 */
[----:B------:R-:W-:Y:S01]  /*3100*/  @!P4 FMUL R4, R4, 16777216 ;  /* 0x4b8000000404c820 */ /* 0x000fe20000400000 */
[----:B------:R-:W-:Y:S01]  /*3110*/  @!P4 FMUL R34, R34, 16777216 ;  /* 0x4b8000002222c820 */ /* 0x000fe20000400000 */
[----:B------:R-:W-:Y:S02]  /*3120*/  FSETP.GEU.AND P4, PT, R32, 1.175494350822287508e-38, PT ;  /* 0x008000002000780b */ /* 0x000fe40003f8e000 */
[----:B------:R-:W-:-:S06]  /*3130*/  FSEL R35, R66, 1, P3 ;  /* 0x3f80000042237808 */ /* 0x000fcc0001800000 */
[----:B------:R-:W-:Y:S01]  /*3140*/  @P3 FMUL R32, R32, 0.25 ;  /* 0x3e80000020203820 */ /* 0x000fe20000400000 */
[----:B-1----:R-:W-:-:S04]  /*3150*/  FSETP.GT.AND P3, PT, R31, 8.50705917302346158658e+37, PT ;  /* 0x7e8000001f00780b */ /* 0x002fc80003f64000 */
[----:B------:R-:W-:Y:S01]  /*3160*/  @!P4 FMUL R32, R32, 16777216 ;  /* 0x4b8000002020c820 */ /* 0x000fe20000400000 */
[----:B------:R-:W-:Y:S01]  /*3170*/  @!P4 FMUL R35, R35, 16777216 ;  /* 0x4b8000002323c820 */ /* 0x000fe20000400000 */
[----:B------:R-:W-:Y:S02]  /*3180*/  FSETP.GEU.AND P4, PT, R31, 1.175494350822287508e-38, PT ;  /* 0x008000001f00780b */ /* 0x000fe40003f8e000 */
[----:B------:R-:W-:-:S05]  /*3190*/  FSEL R36, R66, 1, P3 ;  /* 0x3f80000042247808 */ /* 0x000fca0001800000 */
[----:B------:R-:W-:Y:S01]  /*31a0*/  @P3 FMUL R31, R31, 0.25 ;  /* 0x3e8000001f1f3820 */ /* 0x000fe20000400000 */
[----:B------:R-:W-:Y:S02]  /*31b0*/  ISETP.LT.AND P3, PT, R67, 0x158880, !P1 ;  /* 0x001588804300780c */ /* 0x000fe40004f61270 */
[----:B------:R-:W-:Y:S02]  /*31c0*/  CS2R R20, SRZ ;  /* 0x0000000000147805 */ /* 0x000fe4000001ff00 */
[----:B------:R-:W-:-:S09]  /*31d0*/  CS2R R22, SRZ ;  /* 0x0000000000167805 */ /* 0x000fd2000001ff00 */
[----:B------:R0:W2:Y:S01]  /*31e0*/  @P3 LDG.E.EL.128 R20, desc[UR4][R2.64+-0x100] ;  /* 0xffff000402143981 */ /* 0x0000a2000c2e1d00 */
[----:B------:R-:W-:Y:S01]  /*31f0*/  ISETP.GT.AND P6, PT, R6, 0xdf, PT ;  /* 0x000000df0600780c */ /* 0x000fe20003fc4270 */
[----:B------:R-:W-:Y:S01]  /*3200*/  @!P4 FMUL R31, R31, 16777216 ;  /* 0x4b8000001f1fc820 */ /* 0x000fe20000400000 */
[----:B------:R-:W-:Y:S02]  /*3210*/  @!P4 FMUL R36, R36, 16777216 ;  /* 0x4b8000002424c820 */ /* 0x000fe40000400000 */
[----:B------:R-:W-:Y:S02]  /*3220*/  @P5 FSEL R17, R41, RZ, P6 ;  /* 0x000000ff29115208 */ /* 0x000fe40003000000 */
[----:B------:R-:W-:Y:S01]  /*3230*/  @P5 FSEL R16, R43, RZ, P6 ;  /* 0x000000ff2b105208 */ /* 0x000fe20003000000 */
[----:B0-----:R-:W0:Y:S01]  /*3240*/  LDC.64 R2, c[0x0][0x240] ;  /* 0x00009000ff027b82 */ /* 0x001e220000000a00 */
[----:B------:R-:W-:Y:S02]  /*3250*/  P2R R24, PR, RZ, 0x4 ;  /* 0x00000004ff187803 */ /* 0x000fe40000000000 */
[----:B------:R-:W-:-:S02]  /*3260*/  @P5 FSEL R18, R42, RZ, P6 ;  /* 0x000000ff2a125208 */ /* 0x000fc40003000000 */
[----:B------:R-:W-:Y:S02]  /*3270*/  @P5 FSEL R19, R40, RZ, P6 ;  /* 0x000000ff28135208 */ /* 0x000fe40003000000 */
[----:B------:R-:W-:Y:S02]  /*3280*/  P2R R10, PR, RZ, 0x1 ;  /* 0x00000001ff0a7803 */ /* 0x000fe40000000000 */
[----:B------:R-:W-:Y:S02]  /*3290*/  CS2R R26, SRZ ;  /* 0x00000000001a7805 */ /* 0x000fe4000001ff00 */
[----:B--2---:R-:W-:-:S05]  /*32a0*/  SEL R20, R20, RZ, P3 ;  /* 0x000000ff14147207 */ /* 0x004fca0001800000 */
[----:B------:R-:W-:-:S04]  /*32b0*/  FADD R20, R20, 0.0010000000474974513054 ;  /* 0x3a83126f14147421 */ /* 0x000fc80000000000 */
[----:B------:R-:W1:Y:S01]  /*32c0*/  MUFU.SQRT R37, R20 ;  /* 0x0000001400257308 */ /* 0x000e620000002000 */
[----:B------:R-:W-:Y:S02]  /*32d0*/  SEL R21, R21, RZ, P3 ;  /* 0x000000ff15157207 */ /* 0x000fe40001800000 */
[----:B------:R-:W-:Y:S02]  /*32e0*/  SEL R22, R22, RZ, P3 ;  /* 0x000000ff16167207 */ /* 0x000fe40001800000 */
[----:B------:R-:W-:Y:S01]  /*32f0*/  SEL R23, R23, RZ, P3 ;  /* 0x000000ff17177207 */ /* 0x000fe20001800000 */
[----:B------:R-:W-:Y:S02]  /*3300*/  FADD R21, R21, 0.0010000000474974513054 ;  /* 0x3a83126f15157421 */ /* 0x000fe40000000000 */
[----:B------:R-:W-:Y:S02]  /*3310*/  FADD R22, R22, 0.0010000000474974513054 ;  /* 0x3a83126f16167421 */ /* 0x000fe40000000000 */
[----:B------:R-:W2:Y:S01]  /*3320*/  MUFU.SQRT R39, R21 ;  /* 0x0000001500277308 */ /* 0x000ea20000002000 */
[----:B------:R-:W-:Y:S01]  /*3330*/  FADD R23, R23, 0.0010000000474974513054 ;  /* 0x3a83126f17177421 */ /* 0x000fe20000000000 */
[----:B-1----:R-:W-:-:S06]  /*3340*/  FSETP.GT.AND P4, PT, R37, 8.50705917302346158658e+37, PT ;  /* 0x7e8000002500780b */ /* 0x002fcc0003f84000 */
[----:B------:R-:W1:Y:S08]  /*3350*/  MUFU.SQRT R41, R22 ;  /* 0x0000001600297308 */ /* 0x000e700000002000 */
[----:B------:R-:W3:Y:S01]  /*3360*/  MUFU.SQRT R43, R23 ;  /* 0x00000017002b7308 */ /* 0x000ee20000002000 */
[C---:B------:R-:W-:Y:S01]  /*3370*/  FSETP.GEU.AND P2, PT, R37.reuse, 1.175494350822287508e-38, PT ;  /* 0x008000002500780b */ /* 0x040fe20003f4e000 */
[----:B------:R-:W-:Y:S01]  /*3380*/  @P4 FMUL R37, R37, 0.25 ;  /* 0x3e80000025254820 */ /* 0x000fe20000400000 */
[----:B------:R-:W-:-:S02]  /*3390*/  FSEL R38, R66, 1, P4 ;  /* 0x3f80000042267808 */ /* 0x000fc40002000000 */
[----:B--2---:R-:W-:Y:S02]  /*33a0*/  FSETP.GT.AND P4, PT, R39, 8.50705917302346158658e+37, PT ;  /* 0x7e8000002700780b */ /* 0x004fe40003f84000 */
[----:B-1----:R-:W-:Y:S02]  /*33b0*/  FSETP.GT.AND P6, PT, R41, 8.50705917302346158658e+37, PT ;  /* 0x7e8000002900780b */ /* 0x002fe40003fc4000 */
[----:B---3--:R-:W-:Y:S02]  /*33c0*/  FSETP.GT.AND P0, PT, R43, 8.50705917302346158658e+37, PT ;  /* 0x7e8000002b00780b */ /* 0x008fe40003f04000 */
[----:B------:R-:W-:-:S07]  /*33d0*/  FSETP.GEU.AND P5, PT, R39, 1.175494350822287508e-38, PT ;  /* 0x008000002700780b */ /* 0x000fce0003fae000 */
[----:B------:R-:W-:Y:S01]  /*33e0*/  @P4 FMUL R39, R39, 0.25 ;  /* 0x3e80000027274820 */ /* 0x000fe20000400000 */
[C---:B------:R-:W-:Y:S02]  /*33f0*/  FSEL R40, R66.reuse, 1, P4 ;  /* 0x3f80000042287808 */ /* 0x040fe40002000000 */
[C---:B------:R-:W-:Y:S01]  /*3400*/  FSETP.GEU.AND P4, PT, R41.reuse, 1.175494350822287508e-38, PT ;  /* 0x008000002900780b */ /* 0x040fe20003f8e000 */
[----:B------:R-:W-:Y:S01]  /*3410*/  @P6 FMUL R41, R41, 0.25 ;  /* 0x3e80000029296820 */ /* 0x000fe20000400000 */
[----:B------:R-:W-:Y:S01]  /*3420*/  FSEL R42, R66, 1, P6 ;  /* 0x3f800000422a7808 */ /* 0x000fe20003000000 */
[----:B------:R-:W-:Y:S01]  /*3430*/  @!P2 FMUL R37, R37, 16777216 ;  /* 0x4b8000002525a820 */ /* 0x000fe20000400000 */
[C---:B------:R-:W-:Y:S01]  /*3440*/  FSETP.GEU.AND P6, PT, R43.reuse, 1.175494350822287508e-38, PT ;  /* 0x008000002b00780b */ /* 0x040fe20003fce000 */
[----:B------:R-:W-:Y:S01]  /*3450*/  @!P2 FMUL R38, R38, 16777216 ;  /* 0x4b8000002626a820 */ /* 0x000fe20000400000 */
[----:B------:R-:W-:Y:S01]  /*3460*/  FSEL R44, R66, 1, P0 ;  /* 0x3f800000422c7808 */ /* 0x000fe20000000000 */
[----:B------:R-:W-:Y:S01]  /*3470*/  @P0 FMUL R43, R43, 0.25 ;  /* 0x3e8000002b2b0820 */ /* 0x000fe20000400000 */
[----:B------:R-:W-:-:S02]  /*3480*/  ISETP.NE.AND P2, PT, R24, RZ, PT ;  /* 0x000000ff1800720c */ /* 0x000fc40003f45270 */
[----:B------:R-:W-:Y:S02]  /*3490*/  CS2R R20, SRZ ;  /* 0x0000000000147805 */ /* 0x000fe4000001ff00 */
[----:B------:R-:W-:Y:S02]  /*34a0*/  ISETP.NE.AND P0, PT, R10, RZ, PT ;  /* 0x000000ff0a00720c */ /* 0x000fe40003f05270 */
[----:B------:R-:W-:Y:S02]  /*34b0*/  CS2R R22, SRZ ;  /* 0x0000000000167805 */ /* 0x000fe4000001ff00 */
[----:B------:R-:W-:Y:S01]  /*34c0*/  CS2R R24, SRZ ;  /* 0x0000000000187805 */ /* 0x000fe2000001ff00 */
[----:B0-----:R-:W-:-:S03]  /*34d0*/  IMAD.WIDE R10, R6, 0x4, R2 ;  /* 0x00000004060a7825 */ /* 0x001fc600078e0202 */
[----:B------:R-:W2:Y:S04]  /*34e0*/  @P3 LDG.E.EL.128 R20, desc[UR4][R62.64+-0x100] ;  /* 0xffff00043e143981 */ /* 0x000ea8000c2e1d00 */
[----:B------:R-:W3:Y:S01]  /*34f0*/  @P3 LDG.E.EL.128 R24, desc[UR4][R10.64+-0x100] ;  /* 0xffff00040a183981 */ /* 0x000ee2000c2e1d00 */
[----:B------:R-:W-:Y:S01]  /*3500*/  IMAD.WIDE R2, R8, 0x4, R2 ;  /* 0x0000000408027825 */ /* 0x000fe200078e0202 */
[----:B--2---:R-:W-:Y:S02]  /*3510*/  SEL R23, R23, RZ, P3 ;  /* 0x000000ff17177207 */ /* 0x004fe40001800000 */
[----:B---3--:R-:W-:Y:S02]  /*3520*/  SEL R46, R27, RZ, P3 ;  /* 0x000000ff1b2e7207 */ /* 0x008fe40001800000 */
[----:B------:R-:W-:-:S03]  /*3530*/  SEL R22, R22, RZ, P3 ;  /* 0x000000ff16167207 */ /* 0x000fc60001800000 */
[----:B------:R-:W-:Y:S01]  /*3540*/  FADD R45, R23, -R46 ;  /* 0x8000002e172d7221 */ /* 0x000fe20000000000 */
[----:B------:R-:W-:Y:S02]  /*3550*/  SEL R23, R26, RZ, P3 ;  /* 0x000000ff1a177207 */ /* 0x000fe40001800000 */
[----:B------:R-:W-:Y:S02]  /*3560*/  SEL R21, R21, RZ, P3 ;  /* 0x000000ff15157207 */ /* 0x000fe40001800000 */
[----:B------:R-:W-:Y:S01]  /*3570*/  SEL R20, R20, RZ, P3 ;  /* 0x000000ff14147207 */ /* 0x000fe20001800000 */
[----:B------:R-:W-:Y:S01]  /*3580*/  FADD R46, R22, -R23 ;  /* 0x80000017162e7221 */ /* 0x000fe20000000000 */
[----:B------:R-:W-:Y:S02]  /*3590*/  SEL R22, R25, RZ, P3 ;  /* 0x000000ff19167207 */ /* 0x000fe40001800000 */
[----:B------:R-:W-:Y:S02]  /*35a0*/  SEL R11, R24, RZ, P3 ;  /* 0x000000ff180b7207 */ /* 0x000fe40001800000 */
[----:B------:R-:W-:-:S02]  /*35b0*/  CS2R R24, SRZ ;  /* 0x0000000000187805 */ /* 0x000fc4000001ff00 */
[----:B------:R-:W-:Y:S01]  /*35c0*/  CS2R R26, SRZ ;  /* 0x00000000001a7805 */ /* 0x000fe2000001ff00 */
[----:B------:R-:W-:Y:S01]  /*35d0*/  FADD R47, R21, -R22 ;  /* 0x80000016152f7221 */ /* 0x000fe20000000000 */
[----:B------:R-:W-:Y:S01]  /*35e0*/  CS2R R22, SRZ ;  /* 0x0000000000167805 */ /* 0x000fe2000001ff00 */
[----:B------:R-:W-:Y:S01]  /*35f0*/  FADD R10, R20, -R11 ;  /* 0x8000000b140a7221 */ /* 0x000fe20000000000 */
[----:B------:R-:W-:Y:S02]  /*3600*/  CS2R R20, SRZ ;  /* 0x0000000000147805 */ /* 0x000fe4000001ff00 */
[----:B------:R-:W2:Y:S04]  /*3610*/  @P0 LDG.E.EL.128 R24, desc[UR4][R2.64+-0x100] ;  /* 0xffff000402180981 */ /* 0x000ea8000c2e1d00 */
[----:B------:R-:W3:Y:S01]  /*3620*/  @P0 LDG.E.EL.128 R20, desc[UR4][R60.64+-0x100] ;  /* 0xffff00043c140981 */ /* 0x000ee2000c2e1d00 */
[----:B------:R-:W-:Y:S01]  /*3630*/  @!P5 FMUL R39, R39, 16777216 ;  /* 0x4b8000002727d820 */ /* 0x000fe20000400000 */
[----:B------:R-:W-:Y:S01]  /*3640*/  @!P4 FMUL R41, R41, 16777216 ;  /* 0x4b8000002929c820 */ /* 0x000fe20000400000 */
[----:B------:R-:W0:Y:S08]  /*3650*/  MUFU.RCP R32, R32 ;  /* 0x0000002000207308 */ /* 0x000e300000001000 */
[----:B------:R-:W1:Y:S01]  /*3660*/  MUFU.RCP R39, R39 ;  /* 0x0000002700277308 */ /* 0x000e620000001000 */
[----:B------:R-:W-:-:S07]  /*3670*/  @!P5 FMUL R40, R40, 16777216 ;  /* 0x4b8000002828d820 */ /* 0x000fce0000400000 */
[----:B------:R-:W4:Y:S08]  /*3680*/  MUFU.RCP R31, R31 ;  /* 0x0000001f001f7308 */ /* 0x000f300000001000 */
[----:B------:R-:W-:Y:S01]  /*3690*/  MUFU.RCP R41, R41 ;  /* 0x0000002900297308 */ /* 0x000fe20000001000 */
[----:B------:R-:W-:Y:S01]  /*36a0*/  @!P4 FMUL R42, R42, 16777216 ;  /* 0x4b8000002a2ac820 */ /* 0x000fe20000400000 */
[----:B0-----:R-:W-:Y:S01]  /*36b0*/  FMUL R35, R32, R35 ;  /* 0x0000002320237220 */ /* 0x001fe20000400000 */
[----:B-1----:R-:W-:Y:S01]  /*36c0*/  FMUL R40, R39, R40 ;  /* 0x0000002827287220 */ /* 0x002fe20000400000 */
[----:B------:R-:W-:Y:S01]  /*36d0*/  @!P6 FMUL R43, R43, 16777216 ;  /* 0x4b8000002b2be820 */ /* 0x000fe20000400000 */
[----:B----4-:R-:W-:-:S02]  /*36e0*/  FMUL R36, R31, R36 ;  /* 0x000000241f247220 */ /* 0x010fc40000400000 */
[----:B------:R-:W-:Y:S01]  /*36f0*/  FMUL R47, R40, R47 ;  /* 0x0000002f282f7220 */ /* 0x000fe20000400000 */
[----:B------:R-:W0:Y:S08]  /*3700*/  MUFU.RCP R0, R0 ;  /* 0x0000000000007308 */ /* 0x000e300000001000 */
[----:B------:R-:W-:Y:S01]  /*3710*/  MUFU.RCP R43, R43 ;  /* 0x0000002b002b7308 */ /* 0x000fe20000001000 */
[----:B------:R-:W-:Y:S01]  /*3720*/  @!P6 FMUL R44, R44, 16777216 ;  /* 0x4b8000002c2ce820 */ /* 0x000fe20000400000 */
[----:B0-----:R-:W-:Y:S01]  /*3730*/  FMUL R33, R0, R33 ;  /* 0x0000002100217220 */ /* 0x001fe20000400000 */
[----:B--2---:R-:W-:-:S02]  /*3740*/  SEL R3, R24, RZ, P0 ;  /* 0x000000ff18037207 */ /* 0x004fc40000000000 */
[----:B---3--:R-:W-:-:S05]  /*3750*/  SEL R20, R20, RZ, P0 ;  /* 0x000000ff14147207 */ /* 0x008fca0000000000 */
[----:B------:R-:W-:Y:S02]  /*3760*/  FADD R2, R20, -R3 ;  /* 0x8000000314027221 */ /* 0x000fe40000000000 */
[----:B------:R-:W0:Y:S01]  /*3770*/  MUFU.RCP R3, R4 ;  /* 0x0000000400037308 */ /* 0x000e220000001000 */
[----:B------:R-:W-:Y:S02]  /*3780*/  SEL R11, R26, RZ, P0 ;  /* 0x000000ff1a0b7207 */ /* 0x000fe40000000000 */
[----:B------:R-:W-:Y:S02]  /*3790*/  SEL R22, R22, RZ, P0 ;  /* 0x000000ff16167207 */ /* 0x000fe40000000000 */
[----:B------:R-:W-:Y:S02]  /*37a0*/  SEL R26, R25, RZ, P0 ;  /* 0x000000ff191a7207 */ /* 0x000fe40000000000 */
[----:B------:R-:W-:Y:S01]  /*37b0*/  SEL R21, R21, RZ, P0 ;  /* 0x000000ff15157207 */ /* 0x000fe20000000000 */
[----:B------:R-:W-:-:S04]  /*37c0*/  FADD R22, R22, -R11 ;  /* 0x8000000b16167221 */ /* 0x000fc80000000000 */
[----:B------:R-:W-:Y:S01]  /*37d0*/  FADD R21, R21, -R26 ;  /* 0x8000001a15157221 */ /* 0x000fe20000000000 */
[----:B0-----:R-:W-:Y:S01]  /*37e0*/  FMUL R34, R3, R34 ;  /* 0x0000002203227220 */ /* 0x001fe20000400000 */
[----:B------:R-:W-:Y:S01]  /*37f0*/  FMUL R3, R41, R42 ;  /* 0x0000002a29037220 */ /* 0x000fe20000400000 */
[----:B------:R-:W-:Y:S01]  /*3800*/  FMUL R42, R35, R22 ;  /* 0x00000016232a7220 */ /* 0x000fe20000400000 */
[----:B------:R-:W0:Y:S01]  /*3810*/  LDC.64 R40, c[0x0][0x250] ;  /* 0x00009400ff287b82 */ /* 0x000e220000000a00 */
[----:B------:R-:W-:-:S07]  /*3820*/  FMUL R31, R34, R21 ;  /* 0x00000015221f7220 */ /* 0x000fce0000400000 */
[----:B------:R-:W1:Y:S01]  /*3830*/  LDC.64 R34, c[0x0][0x258] ;  /* 0x00009600ff227b82 */ /* 0x000e620000000a00 */
[----:B------:R-:W-:Y:S02]  /*3840*/  SEL R48, R27, RZ, P0 ;  /* 0x000000ff1b307207 */ /* 0x000fe40000000000 */
[----:B------:R-:W-:Y:S01]  /*3850*/  SEL R23, R23, RZ, P0 ;  /* 0x000000ff17177207 */ /* 0x000fe20000000000 */
[----:B------:R-:W-:-:S04]  /*3860*/  FMUL R20, R43, R44 ;  /* 0x0000002c2b147220 */ /* 0x000fc80000400000 */
[----:B------:R-:W-:Y:S01]  /*3870*/  FADD R23, R23, -R48 ;  /* 0x8000003017177221 */ /* 0x000fe20000000000 */
[----:B------:R-:W-:Y:S01]  /*3880*/  FMUL R45, R20, R45 ;  /* 0x0000002d142d7220 */ /* 0x000fe20000400000 */
[----:B------:R-:W-:Y:S01]  /*3890*/  FMUL R4, R33, R2 ;  /* 0x0000000221047220 */ /* 0x000fe20000400000 */
[----:B------:R-:W-:Y:S01]  /*38a0*/  FMUL R0, R3, R46 ;  /* 0x0000002e03007220 */ /* 0x000fe20000400000 */
[----:B------:R-:W-:Y:S01]  /*38b0*/  FMUL R44, R36, R23 ;  /* 0x00000017242c7220 */ /* 0x000fe20000400000 */
[----:B------:R-:W-:Y:S02]  /*38c0*/  CS2R R20, SRZ ;  /* 0x0000000000147805 */ /* 0x000fe4000001ff00 */
[----:B------:R-:W-:Y:S02]  /*38d0*/  CS2R R22, SRZ ;  /* 0x0000000000167805 */ /* 0x000fe4000001ff00 */
[----:B------:R-:W-:Y:S01]  /*38e0*/  CS2R R24, SRZ ;  /* 0x0000000000187805 */ /* 0x000fe2000001ff00 */
[----:B0-----:R-:W-:Y:S01]  /*38f0*/  IMAD.WIDE R32, R6, 0x4, R40 ;  /* 0x0000000406207825 */ /* 0x001fe200078e0228 */
[----:B------:R-:W-:-:S04]  /*3900*/  CS2R R26, SRZ ;  /* 0x00000000001a7805 */ /* 0x000fc8000001ff00 */
[----:B------:R0:W2:Y:S01]  /*3910*/  @P3 LDG.E.EL.128 R20, desc[UR4][R32.64+-0x100] ;  /* 0xffff000420143981 */ /* 0x0000a2000c2e1d00 */
[----:B-1----:R-:W-:-:S04]  /*3920*/  IMAD.WIDE R2, R8, 0x4, R34 ;  /* 0x0000000408027825 */ /* 0x002fc800078e0222 */
[----:B------:R-:W-:-:S05]  /*3930*/  IMAD.WIDE R34, R6, 0x4, R34 ;  /* 0x0000000406227825 */ /* 0x000fca00078e0222 */
[----:B------:R1:W3:Y:S01]  /*3940*/  @P3 LDG.E.EL.128 R24, desc[UR4][R34.64+-0x100] ;  /* 0xffff000422183981 */ /* 0x0002e2000c2e1d00 */
[----:B------:R-:W4:Y:S01]  /*3950*/  MUFU.RCP R11, R37 ;  /* 0x00000025000b7308 */ /* 0x000f220000001000 */
[----:B0-----:R-:W-:Y:S01]  /*3960*/  CS2R R32, SRZ ;  /* 0x0000000000207805 */ /* 0x001fe2000001ff00 */
[----:B------:R-:W-:Y:S01]  /*3970*/  IMAD.WIDE R40, R8, 0x4, R40 ;  /* 0x0000000408287825 */ /* 0x000fe200078e0228 */
[----:B-1----:R-:W-:-:S03]  /*3980*/  CS2R R34, SRZ ;  /* 0x0000000000227805 */ /* 0x002fc6000001ff00 */
[----:B----4-:R-:W-:Y:S01]  /*3990*/  FMUL R11, R11, R38 ;  /* 0x000000260b0b7220 */ /* 0x010fe20000400000 */
[----:B------:R-:W-:Y:S02]  /*39a0*/  CS2R R38, SRZ ;  /* 0x0000000000267805 */ /* 0x000fe4000001ff00 */
[----:B------:R-:W4:Y:S01]  /*39b0*/  @P0 LDG.E.EL.128 R32, desc[UR4][R40.64+-0x100] ;  /* 0xffff000428200981 */ /* 0x000f22000c2e1d00 */
[----:B--2---:R-:W-:Y:S02]  /*39c0*/  SEL R36, R23, RZ, P3 ;  /* 0x000000ff17247207 */ /* 0x004fe40001800000 */
[----:B---3--:R-:W-:-:S05]  /*39d0*/  SEL R23, R27, RZ, P3 ;  /* 0x000000ff1b177207 */ /* 0x008fca0001800000 */
[----:B------:R-:W-:Y:S01]  /*39e0*/  FFMA R23, R36, R45, R23 ;  /* 0x0000002d24177223 */ /* 0x000fe20000000017 */
[----:B------:R-:W-:-:S06]  /*39f0*/  CS2R R36, SRZ ;  /* 0x0000000000247805 */ /* 0x000fcc000001ff00 */
[----:B------:R0:W2:Y:S01]  /*3a00*/  @P0 LDG.E.EL.128 R36, desc[UR4][R2.64+-0x100] ;  /* 0xffff000402240981 */ /* 0x0000a2000c2e1d00 */
[----:B------:R-:W-:Y:S02]  /*3a10*/  SEL R27, R22, RZ, P3 ;  /* 0x000000ff161b7207 */ /* 0x000fe40001800000 */
[----:B------:R-:W-:Y:S02]  /*3a20*/  SEL R22, R21, RZ, P3 ;  /* 0x000000ff15167207 */ /* 0x000fe40001800000 */
[----:B------:R-:W-:Y:S02]  /*3a30*/  SEL R25, R25, RZ, P3 ;  /* 0x000000ff19197207 */ /* 0x000fe40001800000 */
[----:B----4-:R-:W-:Y:S02]  /*3a40*/  SEL R21, R34, RZ, P0 ;  /* 0x000000ff22157207 */ /* 0x010fe40000000000 */
[----:B------:R-:W-:Y:S01]  /*3a50*/  SEL R35, R35, RZ, P0 ;  /* 0x000000ff23237207 */ /* 0x000fe20000000000 */
[----:B------:R-:W-:Y:S01]  /*3a60*/  FFMA R47, R22, R47, R25 ;  /* 0x0000002f162f7223 */ /* 0x000fe20000000019 */
[----:B0-----:R-:W-:Y:S01]  /*3a70*/  SEL R3, R20, RZ, P3 ;  /* 0x000000ff14037207 */ /* 0x001fe20001800000 */
[----:B------:R-:W-:Y:S01]  /*3a80*/  FMUL R10, R11, R10 ;  /* 0x0000000a0b0a7220 */ /* 0x000fe20000400000 */
[----:B------:R-:W-:-:S02]  /*3a90*/  SEL R24, R24, RZ, P3 ;  /* 0x000000ff18187207 */ /* 0x000fc40001800000 */
[----:B------:R-:W-:-:S03]  /*3aa0*/  SEL R26, R26, RZ, P3 ;  /* 0x000000ff1a1a7207 */ /* 0x000fc60001800000 */
[----:B------:R-:W-:Y:S01]  /*3ab0*/  FFMA R10, R3, R10, R24 ;  /* 0x0000000a030a7223 */ /* 0x000fe20000000018 */
[----:B------:R-:W-:Y:S01]  /*3ac0*/  SHF.R.U32.HI R11, RZ, 0x8, R9 ;  /* 0x00000008ff0b7819 */ /* 0x000fe20000011609 */
[----:B------:R-:W0:Y:S01]  /*3ad0*/  LDC.64 R2, c[0x0][0x2b0] ;  /* 0x0000ac00ff027b82 */ /* 0x000e220000000a00 */
[----:B------:R-:W-:Y:S02]  /*3ae0*/  ISETP.GE.AND P5, PT, R8, 0x40, PT ;  /* 0x000000400800780c */ /* 0x000fe40003fa6270 */
[----:B------:R-:W-:Y:S01]  /*3af0*/  LOP3.LUT R11, R11, 0x1, RZ, 0xc0, !PT ;  /* 0x000000010b0b7812 */ /* 0x000fe200078ec0ff */
[----:B------:R-:W-:Y:S01]  /*3b00*/  FFMA R0, R27, R0, R26 ;  /* 0x000000001b007223 */ /* 0x000fe2000000001a */
[----:B------:R-:W-:Y:S02]  /*3b10*/  ISETP.GE.AND P4, PT, R67, 0x158880, PT ;  /* 0x001588804300780c */ /* 0x000fe40003f86270 */
[----:B------:R-:W-:Y:S01]  /*3b20*/  ISETP.GE.AND P6, PT, R6, 0x40, PT ;  /* 0x000000400600780c */ /* 0x000fe20003fc6270 */
[----:B0-----:R-:W-:Y:S01]  /*3b30*/  IMAD.WIDE R2, R7, 0x4, R2 ;  /* 0x0000000407027825 */ /* 0x001fe200078e0202 */
[----:B--2---:R-:W-:-:S02]  /*3b40*/  SEL R38, R38, RZ, P0 ;  /* 0x000000ff26267207 */ /* 0x004fc40000000000 */
[----:B------:R-:W-:Y:S02]  /*3b50*/  SEL R22, R39, RZ, P0 ;  /* 0x000000ff27167207 */ /* 0x000fe40000000000 */
[----:B------:R-:W-:Y:S01]  /*3b60*/  SEL R36, R36, RZ, P0 ;  /* 0x000000ff24247207 */ /* 0x000fe20000000000 */
[----:B------:R-:W-:Y:S01]  /*3b70*/  FFMA R42, R21, R42, R38 ;  /* 0x0000002a152a7223 */ /* 0x000fe20000000026 */
[----:B------:R-:W-:Y:S01]  /*3b80*/  SEL R21, R32, RZ, P0 ;  /* 0x000000ff20157207 */ /* 0x000fe20000000000 */
[----:B------:R-:W-:Y:S01]  /*3b90*/  FFMA R44, R35, R44, R22 ;  /* 0x0000002c232c7223 */ /* 0x000fe20000000016 */
[----:B------:R-:W-:Y:S02]  /*3ba0*/  SEL R22, R33, RZ, P0 ;  /* 0x000000ff21167207 */ /* 0x000fe40000000000 */
[----:B------:R-:W-:Y:S01]  /*3bb0*/  SEL R37, R37, RZ, P0 ;  /* 0x000000ff25257207 */ /* 0x000fe20000000000 */
[----:B------:R-:W-:-:S04]  /*3bc0*/  FFMA R4, R21, R4, R36 ;  /* 0x0000000415047223 */ /* 0x000fc80000000024 */
[----:B------:R-:W-:Y:S01]  /*3bd0*/  FFMA R31, R22, R31, R37 ;  /* 0x0000001f161f7223 */ /* 0x000fe20000000025 */
[----:B------:R-:W-:-:S04]  /*3be0*/  FSETP.GEU.AND P0, PT, R4, RZ, PT ;  /* 0x000000ff0400720b */ /* 0x000fc80003f0e000 */
[----:B------:R-:W-:Y:S02]  /*3bf0*/  @!P2 FSEL R12, R4, RZ, P0 ;  /* 0x000000ff040ca208 */ /* 0x000fe40000000000 */
[C---:B------:R-:W-:Y:S02]  /*3c00*/  FSETP.GEU.AND P0, PT, R31.reuse, RZ, PT ;  /* 0x000000ff1f00720b */ /* 0x040fe40003f0e000 */
[----:B------:R-:W-:Y:S02]  /*3c10*/  FSETP.GEU.AND P3, PT, R42, RZ, PT ;  /* 0x000000ff2a00720b */ /* 0x000fe40003f6e000 */
[----:B------:R-:W-:Y:S02]  /*3c20*/  @!P2 FSEL R13, R31, RZ, P0 ;  /* 0x000000ff1f0da208 */ /* 0x000fe40000000000 */
[----:B------:R-:W-:Y:S02]  /*3c30*/  FSETP.GEU.AND P0, PT, R44, RZ, PT ;  /* 0x000000ff2c00720b */ /* 0x000fe40003f0e000 */
[----:B------:R-:W-:-:S02]  /*3c40*/  @!P2 FSEL R14, R42, RZ, P3 ;  /* 0x000000ff2a0ea208 */ /* 0x000fc40001800000 */
[----:B------:R-:W-:Y:S02]  /*3c50*/  FSETP.GEU.AND P3, PT, R10, RZ, PT ;  /* 0x000000ff0a00720b */ /* 0x000fe40003f6e000 */
[----:B------:R-:W-:Y:S02]  /*3c60*/  @!P2 FSEL R15, R44, RZ, P0 ;  /* 0x000000ff2c0fa208 */ /* 0x000fe40000000000 */
[----:B------:R-:W-:Y:S02]  /*3c70*/  FSETP.GEU.AND P2, PT, R47, RZ, PT ;  /* 0x000000ff2f00720b */ /* 0x000fe40003f4e000 */
[----:B------:R-:W-:Y:S02]  /*3c80*/  @!P1 FSEL R16, R10, RZ, P3 ;  /* 0x000000ff0a109208 */ /* 0x000fe40001800000 */
[--C-:B------:R-:W-:Y:S02]  /*3c90*/  SHF.R.U32.HI R4, RZ, 0xa, R9.reuse ;  /* 0x0000000aff047819 */ /* 0x100fe40000011609 */
[----:B------:R-:W-:-:S02]  /*3ca0*/  SHF.R.U32.HI R10, RZ, 0x9, R9 ;  /* 0x00000009ff0a7819 */ /* 0x000fc40000011609 */
[----:B------:R-:W-:Y:S02]  /*3cb0*/  @!P1 FSEL R17, R47, RZ, P2 ;  /* 0x000000ff2f119208 */ /* 0x000fe40001000000 */
[----:B------:R-:W-:Y:S02]  /*3cc0*/  ISETP.NE.U32.AND P3, PT, R11, 0x1, PT ;  /* 0x000000010b00780c */ /* 0x000fe40003f65070 */
[----:B------:R-:W-:Y:S02]  /*3cd0*/  FSETP.GEU.AND P2, PT, R23, RZ, PT ;  /* 0x000000ff1700720b */ /* 0x000fe40003f4e000 */
[----:B------:R-:W-:Y:S02]  /*3ce0*/  LOP3.LUT R4, R4, 0x1, RZ, 0xc0, !PT ;  /* 0x0000000104047812 */ /* 0x000fe400078ec0ff */
[----:B------:R-:W-:Y:S02]  /*3cf0*/  LOP3.LUT R11, R10, 0x1, RZ, 0xc0, !PT ;  /* 0x000000010a0b7812 */ /* 0x000fe400078ec0ff */
[----:B------:R-:W-:-:S02]  /*3d00*/  SHF.R.U32.HI R10, RZ, 0xb, R9 ;  /* 0x0000000bff0a7819 */ /* 0x000fc40000011609 */
[----:B------:R-:W-:Y:S02]  /*3d10*/  @!P1 FSEL R19, R23, RZ, P2 ;  /* 0x000000ff17139208 */ /* 0x000fe40001000000 */
[----:B------:R-:W-:Y:S02]  /*3d20*/  ISETP.NE.U32.AND P0, PT, R4, 0x1, PT ;  /* 0x000000010400780c */ /* 0x000fe40003f05070 */
[----:B------:R-:W-:Y:S02]  /*3d30*/  ISETP.NE.U32.AND P2, PT, R11, 0x1, PT ;  /* 0x000000010b00780c */ /* 0x000fe40003f45070 */
[----:B------:R-:W-:Y:S02]  /*3d40*/  SHF.R.U32.HI R4, RZ, 0xf, R9 ;  /* 0x0000000fff047819 */ /* 0x000fe40000011609 */
[----:B------:R-:W-:Y:S02]  /*3d50*/  LOP3.LUT R10, R10, 0x1, RZ, 0xc0, !PT ;  /* 0x000000010a0a7812 */ /* 0x000fe400078ec0ff */
[----:B------:R-:W-:-:S02]  /*3d60*/  @!P5 FSEL R13, R30, RZ, P2 ;  /* 0x000000ff1e0dd208 */ /* 0x000fc40001000000 */
[----:B------:R-:W-:Y:S02]  /*3d70*/  LOP3.LUT R4, R4, 0x1, RZ, 0xc0, !PT ;  /* 0x0000000104047812 */ /* 0x000fe400078ec0ff */
[----:B------:R-:W-:Y:S02]  /*3d80*/  ISETP.NE.U32.AND P2, PT, R10, 0x1, PT ;  /* 0x000000010a00780c */ /* 0x000fe40003f45070 */
[----:B------:R-:W-:Y:S02]  /*3d90*/  @!P5 FSEL R14, R28, RZ, P0 ;  /* 0x000000ff1c0ed208 */ /* 0x000fe40000000000 */
[----:B------:R-:W-:Y:S02]  /*3da0*/  ISETP.GE.AND P0, PT, R7, 0x158880, PT ;  /* 0x001588800700780c */ /* 0x000fe40003f06270 */
[----:B------:R-:W-:Y:S02]  /*3db0*/  @!P5 FSEL R12, R29, RZ, P3 ;  /* 0x000000ff1d0cd208 */ /* 0x000fe40001800000 */
[----:B------:R-:W-:-:S02]  /*3dc0*/  ISETP.NE.U32.AND P3, PT, R4, 0x1, PT ;  /* 0x000000010400780c */ /* 0x000fc40003f65070 */
[----:B------:R-:W-:Y:S02]  /*3dd0*/  @!P5 FSEL R15, R5, RZ, P2 ;  /* 0x000000ff050fd208 */ /* 0x000fe40001000000 */
[--C-:B------:R-:W-:Y:S02]  /*3de0*/  SHF.R.U32.HI R4, RZ, 0xe, R9.reuse ;  /* 0x0000000eff047819 */ /* 0x100fe40000011609 */
[--C-:B------:R-:W-:Y:S02]  /*3df0*/  SHF.R.U32.HI R5, RZ, 0xc, R9.reuse ;  /* 0x0000000cff057819 */ /* 0x100fe40000011609 */
[----:B------:R-:W-:Y:S02]  /*3e00*/  SHF.R.U32.HI R9, RZ, 0xd, R9 ;  /* 0x0000000dff097819 */ /* 0x000fe40000011609 */
[----:B------:R-:W-:Y:S02]  /*3e10*/  FSETP.GEU.AND P2, PT, R0, RZ, PT ;  /* 0x000000ff0000720b */ /* 0x000fe40003f4e000 */
[----:B------:R-:W-:-:S02]  /*3e20*/  LOP3.LUT R4, R4, 0x1, RZ, 0xc0, !PT ;  /* 0x0000000104047812 */ /* 0x000fc400078ec0ff */
[----:B------:R-:W-:Y:S02]  /*3e30*/  LOP3.LUT R5, R5, 0x1, RZ, 0xc0, !PT ;  /* 0x0000000105057812 */ /* 0x000fe400078ec0ff */
[----:B------:R-:W-:Y:S02]  /*3e40*/  LOP3.LUT R9, R9, 0x1, RZ, 0xc0, !PT ;  /* 0x0000000109097812 */ /* 0x000fe400078ec0ff */
[----:B------:R-:W-:Y:S01]  /*3e50*/  @!P1 FSEL R18, R0, RZ, P2 ;  /* 0x000000ff00129208 */ /* 0x000fe20001000000 */
[----:B------:R0:W-:Y:S01]  /*3e60*/  @!P0 STG.E.128 desc[UR4][R2.64], R12 ;  /* 0x0000000c02008986 */ /* 0x0001e2000c101d04 */
[----:B------:R-:W-:Y:S02]  /*3e70*/  ISETP.NE.U32.AND P1, PT, R4, 0x1, PT ;  /* 0x000000010400780c */ /* 0x000fe40003f25070 */
[----:B------:R-:W-:Y:S02]  /*3e80*/  ISETP.NE.U32.AND P5, PT, R5, 0x1, PT ;  /* 0x000000010500780c */ /* 0x000fe40003fa5070 */
[----:B------:R-:W-:-:S02]  /*3e90*/  ISETP.NE.U32.AND P2, PT, R9, 0x1, PT ;  /* 0x000000010900780c */ /* 0x000fc40003f45070 */
[----:B------:R-:W-:Y:S02]  /*3ea0*/  @!P6 FSEL R19, R53, RZ, P3 ;  /* 0x000000ff3513e208 */ /* 0x000fe40001800000 */
[----:B------:R-:W-:Y:S02]  /*3eb0*/  @!P6 FSEL R16, R52, RZ, P5 ;  /* 0x000000ff3410e208 */ /* 0x000fe40002800000 */
[----:B------:R-:W-:Y:S02]  /*3ec0*/  @!P6 FSEL R17, R51, RZ, P2 ;  /* 0x000000ff3311e208 */ /* 0x000fe40001000000 */
[----:B------:R-:W-:Y:S01]  /*3ed0*/  @!P6 FSEL R18, R50, RZ, P1 ;  /* 0x000000ff3212e208 */ /* 0x000fe20000800000 */
[----:B0-----:R-:W-:Y:S06]  /*3ee0*/  @P4 EXIT ;  /* 0x000000000000494d */ /* 0x001fec0003800000 */
[----:B------:R-:W-:Y:S01]  /*3ef0*/  STG.E.128 desc[UR4][R2.64+0x800], R16 ;  /* 0x0008001002007986 */ /* 0x000fe2000c101d04 */
[----:B------:R-:W-:Y:S05]  /*3f00*/  EXIT ;  /* 0x000000000000794d */ /* 0x000fea0003800000 */
.L_x_0:
[----:B------:R-:W-:-:S00]  /*3f10*/  BRA `(.L_x_0) ;  /* 0xfffffffc00fc7947 */ /* 0x000fc0000383ffff */
[----:B------:R-:W-:-:S00]  /*3f20*/  NOP ;  /* 0x0000000000007918 */ /* 0x000fc00000000000 */
        /* <DEDUP_REMOVED lines=13> */
.L_x_1:


//--------------------- .nv.global.init           --------------------------
	.section	.nv.global.init,"aw",@progbits
.nv.global.init:
	.type		_$_str,@object
	.size		_$_str,(_$_str_$_2 - _$_str)
_$_str:
        /*0000*/ 	.byte	0x5f, 0x5f, 0x43, 0x55, 0x44, 0x41, 0x5f, 0x46, 0x54, 0x5a, 0x00
	.type		_$_str_$_2,@object
	.size		_$_str_$_2,(.L_1 - _$_str_$_2)
_$_str_$_2:
        /*000b*/ 	.byte	0x5f, 0x5f, 0x43, 0x55, 0x44, 0x41, 0x5f, 0x50, 0x52, 0x45, 0x43, 0x5f, 0x53, 0x51, 0x52, 0x54
        /*001b*/ 	.byte	0x00
.L_1:


//--------------------- .nv.constant0.triton_poi_fused_cat_22 --------------------------
	.section	.nv.constant0.triton_poi_fused_cat_22,"a",@progbits
	.sectionflags	@""
	.align	4
.nv.constant0.triton_poi_fused_cat_22:
	.zero		700
